//
// Generated by NVIDIA NVVM Compiler
//
// Compiler Build ID: CL-36424714
// Cuda compilation tools, release 13.0, V13.0.88
// Based on NVVM 20.0.0
//

.version 9.0
.target sm_100
.address_size 64

	// .globl	_Z9piCalcGPUPfS_Piii
// _ZZ9piCalcGPUPfS_PiiiE13shared_blocks has been demoted

.visible .entry _Z9piCalcGPUPfS_Piii(
	.param .u64 .ptr .align 1 _Z9piCalcGPUPfS_Piii_param_0,
	.param .u64 .ptr .align 1 _Z9piCalcGPUPfS_Piii_param_1,
	.param .u64 .ptr .align 1 _Z9piCalcGPUPfS_Piii_param_2,
	.param .u32 _Z9piCalcGPUPfS_Piii_param_3,
	.param .u32 _Z9piCalcGPUPfS_Piii_param_4
)
{
	.reg .pred 	%p<21>;
	.reg .b32 	%r<181>;
	.reg .b32 	%f<21>;
	.reg .b64 	%rd<22>;
	// demoted variable
	.shared .align 4 .b8 _ZZ9piCalcGPUPfS_PiiiE13shared_blocks[2000];
	ld.param.u64 	%rd4, [_Z9piCalcGPUPfS_Piii_param_0];
	ld.param.u64 	%rd5, [_Z9piCalcGPUPfS_Piii_param_1];
	ld.param.u64 	%rd3, [_Z9piCalcGPUPfS_Piii_param_2];
	ld.param.u32 	%r62, [_Z9piCalcGPUPfS_Piii_param_3];
	ld.param.u32 	%r60, [_Z9piCalcGPUPfS_Piii_param_4];
	cvta.to.global.u64 	%rd1, %rd5;
	cvta.to.global.u64 	%rd2, %rd4;
	mov.u32 	%r1, %ctaid.x;
	mov.u32 	%r2, %ntid.x;
	mov.u32 	%r3, %tid.x;
	mad.lo.s32 	%r159, %r1, %r2, %r3;
	mul.lo.s32 	%r5, %r62, %r2;
	setp.ge.s32 	%p1, %r159, %r60;
	mov.b32 	%r164, 0;
	@%p1 bra 	$L__BB0_7;
	add.s32 	%r65, %r159, %r5;
	max.s32 	%r66, %r60, %r65;
	setp.lt.s32 	%p2, %r65, %r60;
	selp.u32 	%r67, 1, 0, %p2;
	add.s32 	%r68, %r65, %r67;
	sub.s32 	%r69, %r66, %r68;
	div.u32 	%r70, %r69, %r5;
	add.s32 	%r71, %r70, %r67;
	add.s32 	%r6, %r71, 1;
	and.b32  	%r7, %r6, 3;
	setp.lt.u32 	%p3, %r71, 3;
	mov.b32 	%r164, 0;
	@%p3 bra 	$L__BB0_4;
	and.b32  	%r73, %r6, -4;
	shl.b32 	%r8, %r5, 2;
	neg.s32 	%r155, %r73;
	mov.b32 	%r164, 0;
	mul.wide.s32 	%rd9, %r5, 4;
$L__BB0_3:
	mul.wide.s32 	%rd6, %r159, 4;
	add.s64 	%rd7, %rd2, %rd6;
	ld.global.f32 	%f1, [%rd7];
	add.s64 	%rd8, %rd1, %rd6;
	ld.global.f32 	%f2, [%rd8];
	mul.f32 	%f3, %f2, %f2;
	fma.rn.f32 	%f4, %f1, %f1, %f3;
	setp.le.f32 	%p4, %f4, 0f3F800000;
	selp.u32 	%r74, 1, 0, %p4;
	add.s32 	%r75, %r164, %r74;
	add.s64 	%rd10, %rd7, %rd9;
	ld.global.f32 	%f5, [%rd10];
	add.s64 	%rd11, %rd8, %rd9;
	ld.global.f32 	%f6, [%rd11];
	mul.f32 	%f7, %f6, %f6;
	fma.rn.f32 	%f8, %f5, %f5, %f7;
	setp.le.f32 	%p5, %f8, 0f3F800000;
	selp.u32 	%r76, 1, 0, %p5;
	add.s32 	%r77, %r75, %r76;
	add.s64 	%rd12, %rd10, %rd9;
	ld.global.f32 	%f9, [%rd12];
	add.s64 	%rd13, %rd11, %rd9;
	ld.global.f32 	%f10, [%rd13];
	mul.f32 	%f11, %f10, %f10;
	fma.rn.f32 	%f12, %f9, %f9, %f11;
	setp.le.f32 	%p6, %f12, 0f3F800000;
	selp.u32 	%r78, 1, 0, %p6;
	add.s32 	%r79, %r77, %r78;
	add.s64 	%rd14, %rd12, %rd9;
	ld.global.f32 	%f13, [%rd14];
	add.s64 	%rd15, %rd13, %rd9;
	ld.global.f32 	%f14, [%rd15];
	mul.f32 	%f15, %f14, %f14;
	fma.rn.f32 	%f16, %f13, %f13, %f15;
	setp.le.f32 	%p7, %f16, 0f3F800000;
	selp.u32 	%r80, 1, 0, %p7;
	add.s32 	%r164, %r79, %r80;
	add.s32 	%r159, %r159, %r8;
	add.s32 	%r155, %r155, 4;
	setp.ne.s32 	%p8, %r155, 0;
	@%p8 bra 	$L__BB0_3;
$L__BB0_4:
	setp.eq.s32 	%p9, %r7, 0;
	@%p9 bra 	$L__BB0_7;
	neg.s32 	%r161, %r7;
$L__BB0_6:
	.pragma "nounroll";
	mul.wide.s32 	%rd16, %r159, 4;
	add.s64 	%rd17, %rd1, %rd16;
	add.s64 	%rd18, %rd2, %rd16;
	ld.global.f32 	%f17, [%rd18];
	ld.global.f32 	%f18, [%rd17];
	mul.f32 	%f19, %f18, %f18;
	fma.rn.f32 	%f20, %f17, %f17, %f19;
	setp.le.f32 	%p10, %f20, 0f3F800000;
	selp.u32 	%r81, 1, 0, %p10;
	add.s32 	%r164, %r164, %r81;
	add.s32 	%r159, %r159, %r5;
	add.s32 	%r161, %r161, 1;
	setp.ne.s32 	%p11, %r161, 0;
	@%p11 bra 	$L__BB0_6;
$L__BB0_7:
	shl.b32 	%r82, %r3, 2;
	mov.u32 	%r83, _ZZ9piCalcGPUPfS_PiiiE13shared_blocks;
	add.s32 	%r84, %r83, %r82;
	st.shared.u32 	[%r84], %r164;
	bar.sync 	0;
	setp.ne.s32 	%p12, %r3, 0;
	@%p12 bra 	$L__BB0_21;
	and.b32  	%r27, %r2, 15;
	setp.lt.u32 	%p13, %r2, 16;
	mov.b32 	%r172, 0;
	mov.u32 	%r180, %r172;
	@%p13 bra 	$L__BB0_11;
	and.b32  	%r172, %r2, 2032;
	add.s32 	%r165, %r83, 32;
	and.b32  	%r90, %r2, -16;
	neg.s32 	%r166, %r90;
	mov.b32 	%r180, 0;
$L__BB0_10:
	.pragma "nounroll";
	ld.shared.u32 	%r91, [%r165+-32];
	add.s32 	%r92, %r91, %r180;
	ld.shared.u32 	%r93, [%r165+-28];
	add.s32 	%r94, %r93, %r92;
	ld.shared.u32 	%r95, [%r165+-24];
	add.s32 	%r96, %r95, %r94;
	ld.shared.u32 	%r97, [%r165+-20];
	add.s32 	%r98, %r97, %r96;
	ld.shared.u32 	%r99, [%r165+-16];
	add.s32 	%r100, %r99, %r98;
	ld.shared.u32 	%r101, [%r165+-12];
	add.s32 	%r102, %r101, %r100;
	ld.shared.u32 	%r103, [%r165+-8];
	add.s32 	%r104, %r103, %r102;
	ld.shared.u32 	%r105, [%r165+-4];
	add.s32 	%r106, %r105, %r104;
	ld.shared.u32 	%r107, [%r165];
	add.s32 	%r108, %r107, %r106;
	ld.shared.u32 	%r109, [%r165+4];
	add.s32 	%r110, %r109, %r108;
	ld.shared.u32 	%r111, [%r165+8];
	add.s32 	%r112, %r111, %r110;
	ld.shared.u32 	%r113, [%r165+12];
	add.s32 	%r114, %r113, %r112;
	ld.shared.u32 	%r115, [%r165+16];
	add.s32 	%r116, %r115, %r114;
	ld.shared.u32 	%r117, [%r165+20];
	add.s32 	%r118, %r117, %r116;
	ld.shared.u32 	%r119, [%r165+24];
	add.s32 	%r120, %r119, %r118;
	ld.shared.u32 	%r121, [%r165+28];
	add.s32 	%r180, %r121, %r120;
	add.s32 	%r166, %r166, 16;
	add.s32 	%r165, %r165, 64;
	setp.ne.s32 	%p14, %r166, 0;
	@%p14 bra 	$L__BB0_10;
$L__BB0_11:
	setp.eq.s32 	%p15, %r27, 0;
	@%p15 bra 	$L__BB0_20;
	and.b32  	%r39, %r2, 7;
	setp.lt.u32 	%p16, %r27, 8;
	@%p16 bra 	$L__BB0_14;
	shl.b32 	%r123, %r172, 2;
	add.s32 	%r125, %r83, %r123;
	ld.shared.u32 	%r126, [%r125];
	add.s32 	%r127, %r126, %r180;
	ld.shared.u32 	%r128, [%r125+4];
	add.s32 	%r129, %r128, %r127;
	ld.shared.u32 	%r130, [%r125+8];
	add.s32 	%r131, %r130, %r129;
	ld.shared.u32 	%r132, [%r125+12];
	add.s32 	%r133, %r132, %r131;
	ld.shared.u32 	%r134, [%r125+16];
	add.s32 	%r135, %r134, %r133;
	ld.shared.u32 	%r136, [%r125+20];
	add.s32 	%r137, %r136, %r135;
	ld.shared.u32 	%r138, [%r125+24];
	add.s32 	%r139, %r138, %r137;
	ld.shared.u32 	%r140, [%r125+28];
	add.s32 	%r180, %r140, %r139;
	add.s32 	%r172, %r172, 8;
$L__BB0_14:
	setp.eq.s32 	%p17, %r39, 0;
	@%p17 bra 	$L__BB0_20;
	and.b32  	%r45, %r2, 3;
	setp.lt.u32 	%p18, %r39, 4;
	@%p18 bra 	$L__BB0_17;
	shl.b32 	%r142, %r172, 2;
	add.s32 	%r144, %r83, %r142;
	ld.shared.u32 	%r145, [%r144];
	add.s32 	%r146, %r145, %r180;
	ld.shared.u32 	%r147, [%r144+4];
	add.s32 	%r148, %r147, %r146;
	ld.shared.u32 	%r149, [%r144+8];
	add.s32 	%r150, %r149, %r148;
	ld.shared.u32 	%r151, [%r144+12];
	add.s32 	%r180, %r151, %r150;
	add.s32 	%r172, %r172, 4;
$L__BB0_17:
	setp.eq.s32 	%p19, %r45, 0;
	@%p19 bra 	$L__BB0_20;
	shl.b32 	%r152, %r172, 2;
	add.s32 	%r178, %r83, %r152;
	neg.s32 	%r177, %r45;
$L__BB0_19:
	.pragma "nounroll";
	ld.shared.u32 	%r154, [%r178];
	add.s32 	%r180, %r154, %r180;
	add.s32 	%r178, %r178, 4;
	add.s32 	%r177, %r177, 1;
	setp.ne.s32 	%p20, %r177, 0;
	@%p20 bra 	$L__BB0_19;
$L__BB0_20:
	cvta.to.global.u64 	%rd19, %rd3;
	mul.wide.u32 	%rd20, %r1, 4;
	add.s64 	%rd21, %rd19, %rd20;
	st.global.u32 	[%rd21], %r180;
$L__BB0_21:
	ret;

}


// ===== COMPILED SASS (sm_100) =====

	.target	sm_100

	.elftype	@"ET_EXEC"


//--------------------- .note.nv.tkinfo           --------------------------
	.section	.note.nv.tkinfo,"",@"SHT_NOTE"
	.sectionflags	@"SHF_NOTE_NV_TKINFO"
	.tkinfo
        /*0018*/ 	.word	0x00000002
        /*0030*/ 	.string	""
        /*0030*/ 	.string	"ptxas"
        /*0030*/ 	.string	"Cuda compilation tools, release 13.0, V13.0.88"
        /*0030*/ 	.string	"Build cuda_13.0.r13.0/compiler.36424714_0"
        /*0030*/ 	.string	"-arch sm_100 -m 64 "



//--------------------- .note.nv.cuinfo           --------------------------
	.section	.note.nv.cuinfo,"",@"SHT_NOTE"
	.sectionflags	@"SHF_NOTE_NV_CUINFO"
        /*0018*/ 	.short	0x0002
        /*001a*/ 	.short	0x0064
        /*001c*/ 	.short	0x0082
	.zero		2


//--------------------- .nv.info                  --------------------------
	.section	.nv.info,"",@"SHT_CUDA_INFO"
	.align	4


	//----- nvinfo : EIATTR_REGCOUNT
	.align		4
        /*0000*/ 	.byte	0x04, 0x2f
        /*0002*/ 	.short	(.L_1 - .L_0)
	.align		4
.L_0:
        /*0004*/ 	.word	index@(_Z9piCalcGPUPfS_Piii)
        /*0008*/ 	.word	0x00000020


	//----- nvinfo : EIATTR_FRAME_SIZE
	.align		4
.L_1:
        /*000c*/ 	.byte	0x04, 0x11
        /*000e*/ 	.short	(.L_3 - .L_2)
	.align		4
.L_2:
        /*0010*/ 	.word	index@(_Z9piCalcGPUPfS_Piii)
        /*0014*/ 	.word	0x00000000


	//----- nvinfo : EIATTR_MIN_STACK_SIZE
	.align		4
.L_3:
        /*0018*/ 	.byte	0x04, 0x12
        /*001a*/ 	.short	(.L_5 - .L_4)
	.align		4
.L_4:
        /*001c*/ 	.word	index@(_Z9piCalcGPUPfS_Piii)
        /*0020*/ 	.word	0x00000000
.L_5:


//--------------------- .nv.compat                --------------------------
	.section	.nv.compat,"",@"SHT_CUDA_COMPAT_INFO"
	.align	4
        /*0000*/ 	.byte	0x02, 0x09, 0x00, 0x00, 0x02, 0x02, 0x01, 0x00, 0x02, 0x05, 0x05, 0x00, 0x03, 0x07, 0x01, 0x01
        /*0010*/ 	.byte	0x02, 0x03, 0x00, 0x00, 0x02, 0x06, 0x01, 0x00, 0x04, 0x0b, 0x08, 0x00, 0x01, 0x00, 0x00, 0x00
        /*0020*/ 	.byte	0x00, 0x00, 0x00, 0x00


//--------------------- .nv.info._Z9piCalcGPUPfS_Piii --------------------------
	.section	.nv.info._Z9piCalcGPUPfS_Piii,"",@"SHT_CUDA_INFO"
	.sectionflags	@""
	.align	4


	//----- nvinfo : EIATTR_CUDA_API_VERSION
	.align		4
        /*0000*/ 	.byte	0x04, 0x37
        /*0002*/ 	.short	(.L_7 - .L_6)
.L_6:
        /*0004*/ 	.word	0x00000082


	//----- nvinfo : EIATTR_KPARAM_INFO
	.align		4
.L_7:
        /*0008*/ 	.byte	0x04, 0x17
        /*000a*/ 	.short	(.L_9 - .L_8)
.L_8:
        /*000c*/ 	.word	0x00000000
        /*0010*/ 	.short	0x0004
        /*0012*/ 	.short	0x001c
        /*0014*/ 	.byte	0x00, 0xf0, 0x11, 0x00


	//----- nvinfo : EIATTR_KPARAM_INFO
	.align		4
.L_9:
        /*0018*/ 	.byte	0x04, 0x17
        /*001a*/ 	.short	(.L_11 - .L_10)
.L_10:
        /*001c*/ 	.word	0x00000000
        /*0020*/ 	.short	0x0003
        /*0022*/ 	.short	0x0018
        /*0024*/ 	.byte	0x00, 0xf0, 0x11, 0x00


	//----- nvinfo : EIATTR_KPARAM_INFO
	.align		4
.L_11:
        /*0028*/ 	.byte	0x04, 0x17
        /*002a*/ 	.short	(.L_13 - .L_12)
.L_12:
        /*002c*/ 	.word	0x00000000
        /*0030*/ 	.short	0x0002
        /*0032*/ 	.short	0x0010
        /*0034*/ 	.byte	0x00, 0xf5, 0x21, 0x00


	//----- nvinfo : EIATTR_KPARAM_INFO
	.align		4
.L_13:
        /*0038*/ 	.byte	0x04, 0x17
        /*003a*/ 	.short	(.L_15 - .L_14)
.L_14:
        /*003c*/ 	.word	0x00000000
        /*0040*/ 	.short	0x0001
        /*0042*/ 	.short	0x0008
        /*0044*/ 	.byte	0x00, 0xf5, 0x21, 0x00


	//----- nvinfo : EIATTR_KPARAM_INFO
	.align		4
.L_15:
        /*0048*/ 	.byte	0x04, 0x17
        /*004a*/ 	.short	(.L_17 - .L_16)
.L_16:
        /*004c*/ 	.word	0x00000000
        /*0050*/ 	.short	0x0000
        /*0052*/ 	.short	0x0000
        /*0054*/ 	.byte	0x00, 0xf5, 0x21, 0x00


	//----- nvinfo : EIATTR_SPARSE_MMA_MASK
	.align		4
.L_17:
        /*0058*/ 	.byte	0x03, 0x50
        /*005a*/ 	.short	0x0000


	//----- nvinfo : EIATTR_MAXREG_COUNT
	.align		4
        /*005c*/ 	.byte	0x03, 0x1b
        /*005e*/ 	.short	0x00ff


	//----- nvinfo : EIATTR_NUM_BARRIERS
	.align		4
        /*0060*/ 	.byte	0x02, 0x4c
        /*0062*/ 	.byte	0x01
	.zero		1


	//----- nvinfo : EIATTR_MERCURY_ISA_VERSION
	.align		4
        /*0064*/ 	.byte	0x03, 0x5f
        /*0066*/ 	.short	0x0101


	//----- nvinfo : EIATTR_VRC_CTA_INIT_COUNT
	.align		4
        /*0068*/ 	.byte	0x02, 0x4a
	.zero		1
	.zero		1


	//----- nvinfo : EIATTR_EXIT_INSTR_OFFSETS
	.align		4
        /*006c*/ 	.byte	0x04, 0x1c
        /*006e*/ 	.short	(.L_19 - .L_18)


	//   ....[0]....
.L_18:
        /*0070*/ 	.word	0x000016e0


	//   ....[1]....
        /*0074*/ 	.word	0x00001ac0


	//----- nvinfo : EIATTR_CRS_STACK_SIZE
	.align		4
.L_19:
        /*0078*/ 	.byte	0x04, 0x1e
        /*007a*/ 	.short	(.L_21 - .L_20)
.L_20:
        /*007c*/ 	.word	0x00000000


	//----- nvinfo : EIATTR_CBANK_PARAM_SIZE
	.align		4
.L_21:
        /*0080*/ 	.byte	0x03, 0x19
        /*0082*/ 	.short	0x0020


	//----- nvinfo : EIATTR_PARAM_CBANK
	.align		4
        /*0084*/ 	.byte	0x04, 0x0a
        /*0086*/ 	.short	(.L_23 - .L_22)
	.align		4
.L_22:
        /*0088*/ 	.word	index@(.nv.constant0._Z9piCalcGPUPfS_Piii)
        /*008c*/ 	.short	0x0380
        /*008e*/ 	.short	0x0020


	//----- nvinfo : EIATTR_SW_WAR
	.align		4
.L_23:
        /*0090*/ 	.byte	0x04, 0x36
        /*0092*/ 	.short	(.L_25 - .L_24)
.L_24:
        /*0094*/ 	.word	0x00000008
.L_25:


//--------------------- .nv.callgraph             --------------------------
	.section	.nv.callgraph,"",@"SHT_CUDA_CALLGRAPH"
	.align	4
	.sectionentsize	8
	.align		4
        /*0000*/ 	.word	0x00000000
	.align		4
        /*0004*/ 	.word	0xffffffff
	.align		4
        /*0008*/ 	.word	0x00000000
	.align		4
        /*000c*/ 	.word	0xfffffffe
	.align		4
        /*0010*/ 	.word	0x00000000
	.align		4
        /*0014*/ 	.word	0xfffffffd
	.align		4
        /*0018*/ 	.word	0x00000000
	.align		4
        /*001c*/ 	.word	0xfffffffc


//--------------------- .text._Z9piCalcGPUPfS_Piii --------------------------
	.section	.text._Z9piCalcGPUPfS_Piii,"ax",@progbits
	.align	128
        .global         _Z9piCalcGPUPfS_Piii
        .type           _Z9piCalcGPUPfS_Piii,@function
        .size           _Z9piCalcGPUPfS_Piii,(.L_x_18 - _Z9piCalcGPUPfS_Piii)
        .other          _Z9piCalcGPUPfS_Piii,@"STO_CUDA_ENTRY STV_DEFAULT"
_Z9piCalcGPUPfS_Piii:
.text._Z9piCalcGPUPfS_Piii:
[----:B------:R-:W-:Y:S01]  /*0000*/  LDC R1, c[0x0][0x37c] ;  /* 0x0000df00ff017b82 */ /* 0x000fe20000000800 */
[----:B------:R-:W0:Y:S07]  /*0010*/  S2R R0, SR_CTAID.X ;  /* 0x0000000000007919 */ /* 0x000e2e0000002500 */
[----:B------:R-:W0:Y:S01]  /*0020*/  LDC R2, c[0x0][0x360] ;  /* 0x0000d800ff027b82 */ /* 0x000e220000000800 */
[----:B------:R-:W1:Y:S01]  /*0030*/  LDCU.64 UR6, c[0x0][0x398] ;  /* 0x00007300ff0677ac */ /* 0x000e620008000a00 */
[----:B------:R-:W-:Y:S01]  /*0040*/  BSSY.RECONVERGENT B2, `(.L_x_0) ;  /* 0x0000161000027945 */ /* 0x000fe20003800200 */
[----:B------:R-:W0:Y:S01]  /*0050*/  S2R R3, SR_TID.X ;  /* 0x0000000000037919 */ /* 0x000e220000002100 */
[----:B------:R-:W-:Y:S01]  /*0060*/  HFMA2 R9, -RZ, RZ, 0, 0 ;  /* 0x00000000ff097431 */ /* 0x000fe200000001ff */
[----:B------:R-:W2:Y:S01]  /*0070*/  LDCU.64 UR4, c[0x0][0x358] ;  /* 0x00006b00ff0477ac */ /* 0x000ea20008000a00 */
[----:B0-----:R-:W-:-:S05]  /*0080*/  IMAD R25, R0, R2, R3 ;  /* 0x0000000200197224 */ /* 0x001fca00078e0203 */
[----:B-1----:R-:W-:-:S13]  /*0090*/  ISETP.GE.AND P0, PT, R25, UR7, PT ;  /* 0x0000000719007c0c */ /* 0x002fda000bf06270 */
[----:B--2---:R-:W-:Y:S05]  /*00a0*/  @P0 BRA `(.L_x_1) ;  /* 0x0000001400680947 */ /* 0x004fea0003800000 */
[----:B------:R-:W-:Y:S01]  /*00b0*/  IMAD R5, R2, UR6, RZ ;  /* 0x0000000602057c24 */ /* 0x000fe2000f8e02ff */
[----:B------:R-:W-:Y:S03]  /*00c0*/  BSSY.RECONVERGENT B1, `(.L_x_2) ;  /* 0x0000145000017945 */ /* 0x000fe60003800200 */
[----:B------:R-:W0:Y:S01]  /*00d0*/  I2F.U32.RP R10, R5 ;  /* 0x00000005000a7306 */ /* 0x000e220000209000 */
[C---:B------:R-:W-:Y:S01]  /*00e0*/  IADD3 R4, PT, PT, R5.reuse, R25, RZ ;  /* 0x0000001905047210 */ /* 0x040fe20007ffe0ff */
[----:B------:R-:W-:Y:S01]  /*00f0*/  IMAD.MOV R11, RZ, RZ, -R5 ;  /* 0x000000ffff0b7224 */ /* 0x000fe200078e0a05 */
[----:B------:R-:W-:Y:S02]  /*0100*/  ISETP.NE.U32.AND P2, PT, R5, RZ, PT ;  /* 0x000000ff0500720c */ /* 0x000fe40003f45070 */
[C---:B------:R-:W-:Y:S02]  /*0110*/  ISETP.GE.AND P0, PT, R4.reuse, UR7, PT ;  /* 0x0000000704007c0c */ /* 0x040fe4000bf06270 */
[----:B------:R-:W-:-:S02]  /*0120*/  VIMNMX R9, PT, PT, R4, UR7, !PT ;  /* 0x0000000704097c48 */ /* 0x000fc4000ffe0100 */
[----:B------:R-:W-:-:S04]  /*0130*/  SEL R8, RZ, 0x1, P0 ;  /* 0x00000001ff087807 */ /* 0x000fc80000000000 */
[----:B------:R-:W-:Y:S01]  /*0140*/  IADD3 R4, PT, PT, R9, -R4, -R8 ;  /* 0x8000000409047210 */ /* 0x000fe20007ffe808 */
[----:B------:R-:W-:Y:S01]  /*0150*/  IMAD.MOV.U32 R9, RZ, RZ, RZ ;  /* 0x000000ffff097224 */ /* 0x000fe200078e00ff */
[----:B0-----:R-:W0:Y:S02]  /*0160*/  MUFU.RCP R10, R10 ;  /* 0x0000000a000a7308 */ /* 0x001e240000001000 */
[----:B0-----:R-:W-:-:S06]  /*0170*/  IADD3 R6, PT, PT, R10, 0xffffffe, RZ ;  /* 0x0ffffffe0a067810 */ /* 0x001fcc0007ffe0ff */
[----:B------:R0:W1:Y:S02]  /*0180*/  F2I.FTZ.U32.TRUNC.NTZ R7, R6 ;  /* 0x0000000600077305 */ /* 0x000064000021f000 */
[----:B0-----:R-:W-:Y:S01]  /*0190*/  MOV R6, RZ ;  /* 0x000000ff00067202 */ /* 0x001fe20000000f00 */
[----:B-1----:R-:W-:-:S04]  /*01a0*/  IMAD R11, R11, R7, RZ ;  /* 0x000000070b0b7224 */ /* 0x002fc800078e02ff */
[----:B------:R-:W-:-:S06]  /*01b0*/  IMAD.HI.U32 R7, R7, R11, R6 ;  /* 0x0000000b07077227 */ /* 0x000fcc00078e0006 */
[----:B------:R-:W-:-:S04]  /*01c0*/  IMAD.HI.U32 R7, R7, R4, RZ ;  /* 0x0000000407077227 */ /* 0x000fc800078e00ff */
[----:B------:R-:W-:-:S04]  /*01d0*/  IMAD.MOV R6, RZ, RZ, -R7 ;  /* 0x000000ffff067224 */ /* 0x000fc800078e0a07 */
[----:B------:R-:W-:-:S05]  /*01e0*/  IMAD R4, R5, R6, R4 ;  /* 0x0000000605047224 */ /* 0x000fca00078e0204 */
[----:B------:R-:W-:-:S13]  /*01f0*/  ISETP.GE.U32.AND P0, PT, R4, R5, PT ;  /* 0x000000050400720c */ /* 0x000fda0003f06070 */
[----:B------:R-:W-:Y:S02]  /*0200*/  @P0 IADD3 R4, PT, PT, -R5, R4, RZ ;  /* 0x0000000405040210 */ /* 0x000fe40007ffe1ff */
[----:B------:R-:W-:Y:S02]  /*0210*/  @P0 IADD3 R7, PT, PT, R7, 0x1, RZ ;  /* 0x0000000107070810 */ /* 0x000fe40007ffe0ff */
[----:B------:R-:W-:-:S13]  /*0220*/  ISETP.GE.U32.AND P1, PT, R4, R5, PT ;  /* 0x000000050400720c */ /* 0x000fda0003f26070 */
[----:B------:R-:W-:Y:S01]  /*0230*/  @P1 VIADD R7, R7, 0x1 ;  /* 0x0000000107071836 */ /* 0x000fe20000000000 */
[----:B------:R-:W-:-:S04]  /*0240*/  @!P2 LOP3.LUT R7, RZ, R5, RZ, 0x33, !PT ;  /* 0x00000005ff07a212 */ /* 0x000fc800078e33ff */
[----:B------:R-:W-:-:S04]  /*0250*/  IADD3 R7, PT, PT, R8, R7, RZ ;  /* 0x0000000708077210 */ /* 0x000fc80007ffe0ff */
[C---:B------:R-:W-:Y:S02]  /*0260*/  ISETP.GE.U32.AND P0, PT, R7.reuse, 0x3, PT ;  /* 0x000000030700780c */ /* 0x040fe40003f06070 */
[----:B------:R-:W-:-:S04]  /*0270*/  IADD3 R4, PT, PT, R7, 0x1, RZ ;  /* 0x0000000107047810 */ /* 0x000fc80007ffe0ff */
[----:B------:R-:W-:-:S07]  /*0280*/  LOP3.LUT R7, R4, 0x3, RZ, 0xc0, !PT ;  /* 0x0000000304077812 */ /* 0x000fce00078ec0ff */
[----:B------:R-:W-:Y:S05]  /*0290*/  @!P0 BRA `(.L_x_3) ;  /* 0x00000010009c8947 */ /* 0x000fea0003800000 */
[----:B------:R-:W-:Y:S01]  /*02a0*/  LOP3.LUT R4, R4, 0xfffffffc, RZ, 0xc0, !PT ;  /* 0xfffffffc04047812 */ /* 0x000fe200078ec0ff */
[----:B------:R-:W0:Y:S01]  /*02b0*/  LDC.64 R12, c[0x0][0x380] ;  /* 0x0000e000ff0c7b82 */ /* 0x000e220000000a00 */
[----:B------:R-:W-:Y:S01]  /*02c0*/  BSSY.RELIABLE B0, `(.L_x_4) ;  /* 0x00000fc000007945 */ /* 0x000fe20003800100 */
[----:B------:R-:W-:Y:S02]  /*02d0*/  MOV R9, RZ ;  /* 0x000000ff00097202 */ /* 0x000fe40000000f00 */
[----:B------:R-:W-:-:S04]  /*02e0*/  IADD3 R4, PT, PT, -R4, RZ, RZ ;  /* 0x000000ff04047210 */ /* 0x000fc80007ffe1ff */
[----:B------:R-:W1:Y:S01]  /*02f0*/  LDC.64 R14, c[0x0][0x388] ;  /* 0x0000e200ff0e7b82 */ /* 0x000e620000000a00 */
[----:B------:R-:W-:-:S13]  /*0300*/  ISETP.GE.AND P0, PT, R4, RZ, PT ;  /* 0x000000ff0400720c */ /* 0x000fda0003f06270 */
[----:B------:R-:W-:Y:S05]  /*0310*/  @P0 BRA `(.L_x_5) ;  /* 0x0000000c00d80947 */ /* 0x000fea0003800000 */
[----:B------:R-:W-:Y:S01]  /*0320*/  IMAD.MOV R6, RZ, RZ, -R4 ;  /* 0x000000ffff067224 */ /* 0x000fe200078e0a04 */
[----:B------:R-:W-:Y:S01]  /*0330*/  BSSY.RECONVERGENT B3, `(.L_x_6) ;  /* 0x000009e000037945 */ /* 0x000fe20003800200 */
[----:B------:R-:W-:-:S03]  /*0340*/  PLOP3.LUT P0, PT, PT, PT, PT, 0x80, 0x8 ;  /* 0x000000000008781c */ /* 0x000fc60003f0f070 */
[----:B------:R-:W-:-:S13]  /*0350*/  ISETP.GT.AND P1, PT, R6, 0xc, PT ;  /* 0x0000000c0600780c */ /* 0x000fda0003f24270 */
[----:B------:R-:W-:Y:S05]  /*0360*/  @!P1 BRA `(.L_x_7) ;  /* 0x0000000800689947 */ /* 0x000fea0003800000 */
[----:B------:R-:W2:Y:S01]  /*0370*/  LDC.64 R10, c[0x0][0x380] ;  /* 0x0000e000ff0a7b82 */ /* 0x000ea20000000a00 */
[----:B------:R-:W-:-:S07]  /*0380*/  PLOP3.LUT P0, PT, PT, PT, PT, 0x8, 0x80 ;  /* 0x000000000080781c */ /* 0x000fce0003f0e170 */
[----:B------:R-:W3:Y:S06]  /*0390*/  LDC.64 R16, c[0x0][0x388] ;  /* 0x0000e200ff107b82 */ /* 0x000eec0000000a00 */
.L_x_8:
[----:B---3--:R-:W-:-:S04]  /*03a0*/  IMAD.WIDE R28, R25, 0x4, R16 ;  /* 0x00000004191c7825 */ /* 0x008fc800078e0210 */
[----:B--2---:R-:W-:Y:S01]  /*03b0*/  IMAD.WIDE R18, R25, 0x4, R10 ;  /* 0x0000000419127825 */ /* 0x004fe200078e020a */
[----:B------:R-:W2:Y:S03]  /*03c0*/  LDG.E R8, desc[UR4][R28.64] ;  /* 0x000000041c087981 */ /* 0x000ea6000c1e1900 */
[----:B------:R-:W-:-:S04]  /*03d0*/  IMAD.WIDE R22, R5, 0x4, R28 ;  /* 0x0000000405167825 */ /* 0x000fc800078e021c */
[C---:B------:R-:W-:Y:S01]  /*03e0*/  IMAD.WIDE R20, R5.reuse, 0x4, R18 ;  /* 0x0000000405147825 */ /* 0x040fe200078e0212 */
[----:B------:R3:W4:Y:S04]  /*03f0*/  LDG.E R27, desc[UR4][R22.64] ;  /* 0x00000004161b7981 */ /* 0x000728000c1e1900 */
[----:B------:R-:W5:Y:S04]  /*0400*/  LDG.E R28, desc[UR4][R18.64] ;  /* 0x00000004121c7981 */ /* 0x000f68000c1e1900 */
[----:B------:R0:W5:Y:S01]  /*0410*/  LDG.E R26, desc[UR4][R20.64] ;  /* 0x00000004141a7981 */ /* 0x000162000c1e1900 */
[----:B---3--:R-:W-:-:S05]  /*0420*/  IMAD.WIDE R22, R5, 0x4, R22 ;  /* 0x0000000405167825 */ /* 0x008fca00078e0216 */
[----:B------:R3:W5:Y:S01]  /*0430*/  LDG.E R24, desc[UR4][R22.64] ;  /* 0x0000000416187981 */ /* 0x000762000c1e1900 */
[----:B0-----:R-:W-:-:S05]  /*0440*/  IMAD.WIDE R20, R5, 0x4, R20 ;  /* 0x0000000405147825 */ /* 0x001fca00078e0214 */
[----:B------:R0:W5:Y:S01]  /*0450*/  LDG.E R19, desc[UR4][R20.64] ;  /* 0x0000000414137981 */ /* 0x000162000c1e1900 */
[----:B---3--:R-:W-:-:S05]  /*0460*/  IMAD.WIDE R22, R5, 0x4, R22 ;  /* 0x0000000405167825 */ /* 0x008fca00078e0216 */
[----:B------:R3:W5:Y:S01]  /*0470*/  LDG.E R6, desc[UR4][R22.64] ;  /* 0x0000000416067981 */ /* 0x000762000c1e1900 */
[----:B0-----:R-:W-:-:S05]  /*0480*/  IMAD.WIDE R20, R5, 0x4, R20 ;  /* 0x0000000405147825 */ /* 0x001fca00078e0214 */
[----:B------:R0:W5:Y:S01]  /*0490*/  LDG.E R18, desc[UR4][R20.64] ;  /* 0x0000000414127981 */ /* 0x000162000c1e1900 */
[----:B------:R-:W-:-:S04]  /*04a0*/  IMAD R25, R5, 0x4, R25 ;  /* 0x0000000405197824 */ /* 0x000fc800078e0219 */
[----:B---3--:R-:W-:-:S04]  /*04b0*/  IMAD.WIDE R22, R25, 0x4, R16 ;  /* 0x0000000419167825 */ /* 0x008fc800078e0210 */
[----:B--2---:R-:W-:Y:S01]  /*04c0*/  FMUL R29, R8, R8 ;  /* 0x00000008081d7220 */ /* 0x004fe20000400000 */
[----:B----4-:R-:W-:-:S03]  /*04d0*/  FMUL R27, R27, R27 ;  /* 0x0000001b1b1b7220 */ /* 0x010fc60000400000 */
[----:B-----5:R-:W-:Y:S01]  /*04e0*/  FFMA R29, R28, R28, R29 ;  /* 0x0000001c1c1d7223 */ /* 0x020fe2000000001d */
[----:B------:R-:W-:-:S04]  /*04f0*/  FFMA R27, R26, R26, R27 ;  /* 0x0000001a1a1b7223 */ /* 0x000fc8000000001b */
[----:B------:R-:W-:Y:S02]  /*0500*/  FSETP.GTU.AND P1, PT, R29, 1, PT ;  /* 0x3f8000001d00780b */ /* 0x000fe40003f2c000 */
[----:B------:R-:W-:Y:S02]  /*0510*/  FSETP.GTU.AND P2, PT, R27, 1, PT ;  /* 0x3f8000001b00780b */ /* 0x000fe40003f4c000 */
[C---:B------:R-:W-:Y:S01]  /*0520*/  IADD3 R8, PT, PT, R9.reuse, 0x1, RZ ;  /* 0x0000000109087810 */ /* 0x040fe20007ffe0ff */
[----:B0-----:R-:W-:Y:S02]  /*0530*/  FMUL R20, R24, R24 ;  /* 0x0000001818147220 */ /* 0x001fe40000400000 */
[----:B------:R-:W2:Y:S06]  /*0540*/  LDG.E R24, desc[UR4][R22.64] ;  /* 0x0000000416187981 */ /* 0x000eac000c1e1900 */
[----:B------:R-:W-:-:S04]  /*0550*/  @P1 IADD3 R8, PT, PT, R9, RZ, RZ ;  /* 0x000000ff09081210 */ /* 0x000fc80007ffe0ff */
[C---:B------:R-:W-:Y:S02]  /*0560*/  IADD3 R26, PT, PT, R8.reuse, 0x1, RZ ;  /* 0x00000001081a7810 */ /* 0x040fe40007ffe0ff */
[----:B------:R-:W-:Y:S01]  /*0570*/  @P2 IADD3 R26, PT, PT, R8, RZ, RZ ;  /* 0x000000ff081a2210 */ /* 0x000fe20007ffe0ff */
[----:B------:R-:W-:-:S04]  /*0580*/  IMAD.WIDE R8, R25, 0x4, R10 ;  /* 0x0000000419087825 */ /* 0x000fc800078e020a */
[----:B------:R-:W-:Y:S01]  /*0590*/  FFMA R19, R19, R19, R20 ;  /* 0x0000001313137223 */ /* 0x000fe20000000014 */
[C---:B------:R-:W-:Y:S01]  /*05a0*/  IMAD.WIDE R20, R5.reuse, 0x4, R22 ;  /* 0x0000000405147825 */ /* 0x040fe200078e0216 */
[----:B------:R0:W3:Y:S04]  /*05b0*/  LDG.E R28, desc[UR4][R8.64] ;  /* 0x00000004081c7981 */ /* 0x0000e8000c1e1900 */
[----:B------:R4:W5:Y:S01]  /*05c0*/  LDG.E R23, desc[UR4][R20.64] ;  /* 0x0000000414177981 */ /* 0x000962000c1e1900 */
[----:B0-----:R-:W-:-:S05]  /*05d0*/  IMAD.WIDE R8, R5, 0x4, R8 ;  /* 0x0000000405087825 */ /* 0x001fca00078e0208 */
[----:B------:R0:W5:Y:S01]  /*05e0*/  LDG.E R27, desc[UR4][R8.64] ;  /* 0x00000004081b7981 */ /* 0x000162000c1e1900 */
[----:B----4-:R-:W-:Y:S01]  /*05f0*/  IMAD.WIDE R20, R5, 0x4, R20 ;  /* 0x0000000405147825 */ /* 0x010fe200078e0214 */
[----:B------:R-:W-:-:S04]  /*0600*/  FSETP.GTU.AND P2, PT, R19, 1, PT ;  /* 0x3f8000001300780b */ /* 0x000fc80003f4c000 */
[----:B------:R4:W5:Y:S01]  /*0610*/  LDG.E R22, desc[UR4][R20.64] ;  /* 0x0000000414167981 */ /* 0x000962000c1e1900 */
[----:B------:R-:W-:Y:S01]  /*0620*/  FMUL R19, R6, R6 ;  /* 0x0000000606137220 */ /* 0x000fe20000400000 */
[----:B0-----:R-:W-:-:S04]  /*0630*/  IMAD.WIDE R8, R5, 0x4, R8 ;  /* 0x0000000405087825 */ /* 0x001fc800078e0208 */
[----:B------:R-:W-:Y:S02]  /*0640*/  FFMA R18, R18, R18, R19 ;  /* 0x0000001212127223 */ /* 0x000fe40000000013 */
[----:B------:R-:W5:Y:S01]  /*0650*/  LDG.E R19, desc[UR4][R8.64] ;  /* 0x0000000408137981 */ /* 0x000f62000c1e1900 */
[----:B----4-:R-:W-:-:S05]  /*0660*/  IMAD.WIDE R20, R5, 0x4, R20 ;  /* 0x0000000405147825 */ /* 0x010fca00078e0214 */
[----:B------:R0:W4:Y:S01]  /*0670*/  LDG.E R6, desc[UR4][R20.64] ;  /* 0x0000000414067981 */ /* 0x000122000c1e1900 */
[----:B------:R-:W-:Y:S01]  /*0680*/  FSETP.GTU.AND P1, PT, R18, 1, PT ;  /* 0x3f8000001200780b */ /* 0x000fe20003f2c000 */
[----:B0-----:R-:W-:-:S05]  /*0690*/  IMAD.WIDE R20, R5, 0x4, R8 ;  /* 0x0000000405147825 */ /* 0x001fca00078e0208 */
[----:B------:R0:W4:Y:S01]  /*06a0*/  LDG.E R18, desc[UR4][R20.64] ;  /* 0x0000000414127981 */ /* 0x000122000c1e1900 */
[----:B--2---:R-:W-:Y:S01]  /*06b0*/  FMUL R29, R24, R24 ;  /* 0x00000018181d7220 */ /* 0x004fe20000400000 */
[C---:B------:R-:W-:Y:S01]  /*06c0*/  VIADD R24, R26.reuse, 0x1 ;  /* 0x000000011a187836 */ /* 0x040fe20000000000 */
[----:B------:R-:W-:Y:S02]  /*06d0*/  @P2 IADD3 R24, PT, PT, R26, RZ, RZ ;  /* 0x000000ff1a182210 */ /* 0x000fe40007ffe0ff */
[----:B---3--:R-:W-:Y:S01]  /*06e0*/  FFMA R29, R28, R28, R29 ;  /* 0x0000001c1c1d7223 */ /* 0x008fe2000000001d */
[----:B-----5:R-:W-:-:S04]  /*06f0*/  FMUL R26, R23, R23 ;  /* 0x00000017171a7220 */ /* 0x020fc80000400000 */
[----:B------:R-:W-:Y:S02]  /*0700*/  FSETP.GTU.AND P2, PT, R29, 1, PT ;  /* 0x3f8000001d00780b */ /* 0x000fe40003f4c000 */
[----:B------:R-:W-:Y:S01]  /*0710*/  IADD3 R23, PT, PT, R24, 0x1, RZ ;  /* 0x0000000118177810 */ /* 0x000fe20007ffe0ff */
[----:B------:R-:W-:Y:S02]  /*0720*/  @P1 IMAD.MOV R23, RZ, RZ, R24 ;  /* 0x000000ffff171224 */ /* 0x000fe400078e0218 */
[----:B------:R-:W-:-:S03]  /*0730*/  FFMA R26, R27, R27, R26 ;  /* 0x0000001b1b1a7223 */ /* 0x000fc6000000001a */
[----:B------:R-:W-:Y:S02]  /*0740*/  IADD3 R8, PT, PT, R23, 0x1, RZ ;  /* 0x0000000117087810 */ /* 0x000fe40007ffe0ff */
[----:B------:R-:W-:-:S03]  /*0750*/  FSETP.GTU.AND P1, PT, R26, 1, PT ;  /* 0x3f8000001a00780b */ /* 0x000fc60003f2c000 */
[----:B------:R-:W-:Y:S01]  /*0760*/  @P2 IADD3 R8, PT, PT, R23, RZ, RZ ;  /* 0x000000ff17082210 */ /* 0x000fe20007ffe0ff */
[----:B------:R-:W-:-:S04]  /*0770*/  IMAD R23, R5, 0x4, R25 ;  /* 0x0000000405177824 */ /* 0x000fc800078e0219 */
[----:B0-----:R-:W-:Y:S01]  /*0780*/  IMAD.WIDE R20, R23, 0x4, R16 ;  /* 0x0000000417147825 */ /* 0x001fe200078e0210 */
[----:B------:R-:W-:-:S03]  /*0790*/  IADD3 R24, PT, PT, R8, 0x1, RZ ;  /* 0x0000000108187810 */ /* 0x000fc60007ffe0ff */
[----:B------:R-:W-:Y:S02]  /*07a0*/  FMUL R26, R22, R22 ;  /* 0x00000016161a7220 */ /* 0x000fe40000400000 */
[----:B------:R0:W2:Y:S01]  /*07b0*/  LDG.E R22, desc[UR4][R20.64] ;  /* 0x0000000414167981 */ /* 0x0000a2000c1e1900 */
[----:B------:R-:W-:Y:S01]  /*07c0*/  @P1 IADD3 R24, PT, PT, R8, RZ, RZ ;  /* 0x000000ff08181210 */ /* 0x000fe20007ffe0ff */
[----:B------:R-:W-:-:S04]  /*07d0*/  IMAD.WIDE R8, R23, 0x4, R10 ;  /* 0x0000000417087825 */ /* 0x000fc800078e020a */
[C---:B------:R-:W-:Y:S01]  /*07e0*/  IMAD.WIDE R28, R5.reuse, 0x4, R20 ;  /* 0x00000004051c7825 */ /* 0x040fe200078e0214 */
[----:B------:R-:W3:Y:S03]  /*07f0*/  LDG.E R27, desc[UR4][R8.64] ;  /* 0x00000004081b7981 */ /* 0x000ee6000c1e1900 */
[----:B----4-:R-:W-:Y:S01]  /*0800*/  FMUL R25, R6, R6 ;  /* 0x0000000606197220 */ /* 0x010fe20000400000 */
[C---:B0-----:R-:W-:Y:S01]  /*0810*/  IMAD.WIDE R20, R5.reuse, 0x4, R8 ;  /* 0x0000000405147825 */ /* 0x041fe200078e0208 */
[----:B------:R0:W4:Y:S03]  /*0820*/  LDG.E R6, desc[UR4][R28.64] ;  /* 0x000000041c067981 */ /* 0x000126000c1e1900 */
[----:B------:R-:W-:Y:S02]  /*0830*/  FFMA R18, R18, R18, R25 ;  /* 0x0000001212127223 */ /* 0x000fe40000000019 */
[----:B------:R5:W4:Y:S01]  /*0840*/  LDG.E R25, desc[UR4][R20.64] ;  /* 0x0000000414197981 */ /* 0x000b22000c1e1900 */
[----:B0-----:R-:W-:-:S04]  /*0850*/  IMAD.WIDE R28, R5, 0x4, R28 ;  /* 0x00000004051c7825 */ /* 0x001fc800078e021c */
[----:B------:R-:W-:Y:S01]  /*0860*/  FFMA R19, R19, R19, R26 ;  /* 0x0000001313137223 */ /* 0x000fe2000000001a */
[----:B------:R0:W4:Y:S01]  /*0870*/  LDG.E R8, desc[UR4][R28.64] ;  /* 0x000000041c087981 */ /* 0x000122000c1e1900 */
[----:B-----5:R-:W-:-:S03]  /*0880*/  IMAD.WIDE R20, R5, 0x4, R20 ;  /* 0x0000000405147825 */ /* 0x020fc600078e0214 */
[----:B------:R-:W-:Y:S02]  /*0890*/  FSETP.GTU.AND P2, PT, R19, 1, PT ;  /* 0x3f8000001300780b */ /* 0x000fe40003f4c000 */
[----:B------:R-:W-:Y:S01]  /*08a0*/  FSETP.GTU.AND P1, PT, R18, 1, PT ;  /* 0x3f8000001200780b */ /* 0x000fe20003f2c000 */
[----:B------:R5:W5:Y:S01]  /*08b0*/  LDG.E R9, desc[UR4][R20.64] ;  /* 0x0000000414097981 */ /* 0x000b62000c1e1900 */
[----:B------:R-:W-:-:S04]  /*08c0*/  IMAD.WIDE R18, R5, 0x4, R28 ;  /* 0x0000000405127825 */ /* 0x000fc800078e021c */
[----:B0-----:R-:W-:Y:S02]  /*08d0*/  IMAD.WIDE R28, R5, 0x4, R20 ;  /* 0x00000004051c7825 */ /* 0x001fe400078e0214 */
[----:B------:R0:W5:Y:S04]  /*08e0*/  LDG.E R18, desc[UR4][R18.64] ;  /* 0x0000000412127981 */ /* 0x000168000c1e1900 */
[----:B------:R1:W5:Y:S01]  /*08f0*/  LDG.E R26, desc[UR4][R28.64] ;  /* 0x000000041c1a7981 */ /* 0x000362000c1e1900 */
[----:B--2---:R-:W-:-:S04]  /*0900*/  FMUL R22, R22, R22 ;  /* 0x0000001616167220 */ /* 0x004fc80000400000 */
[----:B---3--:R-:W-:Y:S01]  /*0910*/  FFMA R27, R27, R27, R22 ;  /* 0x0000001b1b1b7223 */ /* 0x008fe20000000016 */
[C---:B------:R-:W-:Y:S01]  /*0920*/  VIADD R22, R24.reuse, 0x1 ;  /* 0x0000000118167836 */ /* 0x040fe20000000000 */
[----:B------:R-:W-:Y:S01]  /*0930*/  @P2 IADD3 R22, PT, PT, R24, RZ, RZ ;  /* 0x000000ff18162210 */ /* 0x000fe20007ffe0ff */
[----:B----4-:R-:W-:Y:S02]  /*0940*/  FMUL R6, R6, R6 ;  /* 0x0000000606067220 */ /* 0x010fe40000400000 */
[----:B------:R-:W-:Y:S02]  /*0950*/  FSETP.GTU.AND P2, PT, R27, 1, PT ;  /* 0x3f8000001b00780b */ /* 0x000fe40003f4c000 */
[----:B-----5:R-:W-:Y:S01]  /*0960*/  IADD3 R20, PT, PT, R22, 0x1, RZ ;  /* 0x0000000116147810 */ /* 0x020fe20007ffe0ff */
[----:B------:R-:W-:Y:S02]  /*0970*/  @P1 IMAD.MOV R20, RZ, RZ, R22 ;  /* 0x000000ffff141224 */ /* 0x000fe400078e0216 */
[----:B------:R-:W-:-:S03]  /*0980*/  FFMA R6, R25, R25, R6 ;  /* 0x0000001919067223 */ /* 0x000fc60000000006 */
[----:B------:R-:W-:Y:S02]  /*0990*/  IADD3 R24, PT, PT, R20, 0x1, RZ ;  /* 0x0000000114187810 */ /* 0x000fe40007ffe0ff */
[----:B------:R-:W-:-:S03]  /*09a0*/  FSETP.GTU.AND P1, PT, R6, 1, PT ;  /* 0x3f8000000600780b */ /* 0x000fc60003f2c000 */
[----:B------:R-:W-:Y:S01]  /*09b0*/  @P2 IMAD.MOV R24, RZ, RZ, R20 ;  /* 0x000000ffff182224 */ /* 0x000fe200078e0214 */
[----:B------:R-:W-:Y:S01]  /*09c0*/  LEA R6, R5, R23, 0x2 ;  /* 0x0000001705067211 */ /* 0x000fe200078e10ff */
[----:B------:R-:W-:-:S03]  /*09d0*/  FMUL R20, R8, R8 ;  /* 0x0000000808147220 */ /* 0x000fc60000400000 */
[----:B------:R-:W-:Y:S01]  /*09e0*/  IADD3 R8, PT, PT, R24, 0x1, RZ ;  /* 0x0000000118087810 */ /* 0x000fe20007ffe0ff */
[----:B0-----:R-:W-:Y:S01]  /*09f0*/  FFMA R19, R9, R9, R20 ;  /* 0x0000000909137223 */ /* 0x001fe20000000014 */
[----:B------:R-:W-:-:S03]  /*0a00*/  IMAD.WIDE R20, R6, 0x4, R16 ;  /* 0x0000000406147825 */ /* 0x000fc600078e0210 */
[----:B------:R-:W-:Y:S01]  /*0a10*/  @P1 IADD3 R8, PT, PT, R24, RZ, RZ ;  /* 0x000000ff18081210 */ /* 0x000fe20007ffe0ff */
[----:B------:R-:W-:Y:S01]  /*0a20*/  IMAD.WIDE R22, R6, 0x4, R10 ;  /* 0x0000000406167825 */ /* 0x000fe200078e020a */
[----:B------:R0:W2:Y:S03]  /*0a30*/  LDG.E R24, desc[UR4][R20.64] ;  /* 0x0000000414187981 */ /* 0x0000a6000c1e1900 */
[----:B------:R-:W-:Y:S01]  /*0a40*/  FMUL R27, R18, R18 ;  /* 0x00000012121b7220 */ /* 0x000fe20000400000 */
[----:B------:R3:W4:Y:S01]  /*0a50*/  LDG.E R9, desc[UR4][R22.64] ;  /* 0x0000000416097981 */ /* 0x000722000c1e1900 */
[----:B-1----:R-:W-:-:S04]  /*0a60*/  IMAD.WIDE R28, R5, 0x4, R22 ;  /* 0x00000004051c7825 */ /* 0x002fc800078e0216 */
[----:B0-----:R-:W-:-:S04]  /*0a70*/  IMAD.WIDE R20, R5, 0x4, R20 ;  /* 0x0000000405147825 */ /* 0x001fc800078e0214 */
[----:B------:R-:W-:Y:S01]  /*0a80*/  FFMA R26, R26, R26, R27 ;  /* 0x0000001a1a1a7223 */ /* 0x000fe2000000001b */
[----:B------:R-:W-:Y:S01]  /*0a90*/  FSETP.GTU.AND P2, PT, R19, 1, PT ;  /* 0x3f8000001300780b */ /* 0x000fe20003f4c000 */
[----:B------:R-:W5:Y:S01]  /*0aa0*/  LDG.E R25, desc[UR4][R28.64] ;  /* 0x000000041c197981 */ /* 0x000f62000c1e1900 */
[----:B---3--:R-:W-:-:S03]  /*0ab0*/  IMAD.WIDE R22, R5, 0x4, R20 ;  /* 0x0000000405167825 */ /* 0x008fc600078e0214 */
[----:B------:R-:W3:Y:S01]  /*0ac0*/  LDG.E R27, desc[UR4][R20.64] ;  /* 0x00000004141b7981 */ /* 0x000ee2000c1e1900 */
[----:B------:R-:W-:-:S05]  /*0ad0*/  IMAD.WIDE R18, R5, 0x4, R28 ;  /* 0x0000000405127825 */ /* 0x000fca00078e021c */
[----:B------:R0:W5:Y:S04]  /*0ae0*/  LDG.E R28, desc[UR4][R18.64] ;  /* 0x00000004121c7981 */ /* 0x000168000c1e1900 */
[----:B------:R1:W5:Y:S01]  /*0af0*/  LDG.E R20, desc[UR4][R22.64] ;  /* 0x0000000416147981 */ /* 0x000362000c1e1900 */
[----:B0-----:R-:W-:-:S04]  /*0b00*/  IMAD.WIDE R18, R5, 0x4, R18 ;  /* 0x0000000405127825 */ /* 0x001fc800078e0212 */
[----:B-1----:R-:W-:Y:S02]  /*0b10*/  IMAD.WIDE R22, R5, 0x4, R22 ;  /* 0x0000000405167825 */ /* 0x002fe400078e0216 */
[----:B------:R0:W5:Y:S04]  /*0b20*/  LDG.E R18, desc[UR4][R18.64] ;  /* 0x0000000412127981 */ /* 0x000168000c1e1900 */
[----:B------:R-:W0:Y:S01]  /*0b30*/  LDG.E R22, desc[UR4][R22.64] ;  /* 0x0000000416167981 */ /* 0x000e22000c1e1900 */
[----:B------:R-:W-:Y:S01]  /*0b40*/  FSETP.GTU.AND P1, PT, R26, 1, PT ;  /* 0x3f8000001a00780b */ /* 0x000fe20003f2c000 */
[----:B------:R-:W-:Y:S02]  /*0b50*/  VIADD R4, R4, 0x10 ;  /* 0x0000001004047836 */ /* 0x000fe40000000000 */
[----:B--2---:R-:W-:Y:S01]  /*0b60*/  FMUL R26, R24, R24 ;  /* 0x00000018181a7220 */ /* 0x004fe20000400000 */
[----:B------:R-:W-:-:S03]  /*0b70*/  VIADD R24, R8, 0x1 ;  /* 0x0000000108187836 */ /* 0x000fc60000000000 */
[----:B----4-:R-:W-:Y:S01]  /*0b80*/  FFMA R26, R9, R9, R26 ;  /* 0x00000009091a7223 */ /* 0x010fe2000000001a */
[----:B------:R-:W-:-:S04]  /*0b90*/  @P2 IADD3 R24, PT, PT, R8, RZ, RZ ;  /* 0x000000ff08182210 */ /* 0x000fc80007ffe0ff */
[----:B------:R-:W-:Y:S02]  /*0ba0*/  FSETP.GTU.AND P2, PT, R26, 1, PT ;  /* 0x3f8000001a00780b */ /* 0x000fe40003f4c000 */
[----:B------:R-:W-:Y:S01]  /*0bb0*/  IADD3 R8, PT, PT, R24, 0x1, RZ ;  /* 0x0000000118087810 */ /* 0x000fe20007ffe0ff */
[----:B---3--:R-:W-:Y:S01]  /*0bc0*/  FMUL R27, R27, R27 ;  /* 0x0000001b1b1b7220 */ /* 0x008fe20000400000 */
[----:B------:R-:W-:-:S03]  /*0bd0*/  @P1 IMAD.MOV R8, RZ, RZ, R24 ;  /* 0x000000ffff081224 */ /* 0x000fc600078e0218 */
[----:B-----5:R-:W-:Y:S01]  /*0be0*/  FFMA R27, R25, R25, R27 ;  /* 0x00000019191b7223 */ /* 0x020fe2000000001b */
[----:B------:R-:W-:-:S04]  /*0bf0*/  FMUL R9, R20, R20 ;  /* 0x0000001414097220 */ /* 0x000fc80000400000 */
[----:B------:R-:W-:Y:S01]  /*0c00*/  FSETP.GTU.AND P1, PT, R27, 1, PT ;  /* 0x3f8000001b00780b */ /* 0x000fe20003f2c000 */
[----:B------:R-:W-:Y:S01]  /*0c10*/  FFMA R9, R28, R28, R9 ;  /* 0x0000001c1c097223 */ /* 0x000fe20000000009 */
[C---:B------:R-:W-:Y:S02]  /*0c20*/  IADD3 R20, PT, PT, R8.reuse, 0x1, RZ ;  /* 0x0000000108147810 */ /* 0x040fe40007ffe0ff */
[----:B------:R-:W-:Y:S02]  /*0c30*/  @P2 IADD3 R20, PT, PT, R8, RZ, RZ ;  /* 0x000000ff08142210 */ /* 0x000fe40007ffe0ff */
[----:B------:R-:W-:-:S03]  /*0c40*/  FSETP.GTU.AND P2, PT, R9, 1, PT ;  /* 0x3f8000000900780b */ /* 0x000fc60003f4c000 */
[----:B------:R-:W-:-:S04]  /*0c50*/  VIADD R8, R20, 0x1 ;  /* 0x0000000114087836 */ /* 0x000fc80000000000 */
[----:B------:R-:W-:Y:S01]  /*0c60*/  @P1 IADD3 R8, PT, PT, R20, RZ, RZ ;  /* 0x000000ff14081210 */ /* 0x000fe20007ffe0ff */
[----:B0-----:R-:W-:-:S04]  /*0c70*/  FMUL R19, R22, R22 ;  /* 0x0000001616137220 */ /* 0x001fc80000400000 */
[----:B------:R-:W-:Y:S01]  /*0c80*/  FFMA R19, R18, R18, R19 ;  /* 0x0000001212137223 */ /* 0x000fe20000000013 */
[C---:B------:R-:W-:Y:S02]  /*0c90*/  IADD3 R18, PT, PT, R8.reuse, 0x1, RZ ;  /* 0x0000000108127810 */ /* 0x040fe40007ffe0ff */
[----:B------:R-:W-:Y:S02]  /*0ca0*/  @P2 IADD3 R18, PT, PT, R8, RZ, RZ ;  /* 0x000000ff08122210 */ /* 0x000fe40007ffe0ff */
[----:B------:R-:W-:Y:S02]  /*0cb0*/  ISETP.GE.AND P2, PT, R4, -0xc, PT ;  /* 0xfffffff40400780c */ /* 0x000fe40003f46270 */
[----:B------:R-:W-:Y:S01]  /*0cc0*/  FSETP.GTU.AND P1, PT, R19, 1, PT ;  /* 0x3f8000001300780b */ /* 0x000fe20003f2c000 */
[----:B------:R-:W-:Y:S01]  /*0cd0*/  IMAD R25, R5, 0x4, R6 ;  /* 0x0000000405197824 */ /* 0x000fe200078e0206 */
[----:B------:R-:W-:-:S11]  /*0ce0*/  IADD3 R9, PT, PT, R18, 0x1, RZ ;  /* 0x0000000112097810 */ /* 0x000fd60007ffe0ff */
[----:B------:R-:W-:Y:S01]  /*0cf0*/  @P1 IADD3 R9, PT, PT, R18, RZ, RZ ;  /* 0x000000ff12091210 */ /* 0x000fe20007ffe0ff */
[----:B------:R-:W-:Y:S06]  /*0d00*/  @!P2 BRA `(.L_x_8) ;  /* 0xfffffff400a4a947 */ /* 0x000fec000383ffff */
.L_x_7:
[----:B------:R-:W-:Y:S05]  /*0d10*/  BSYNC.RECONVERGENT B3 ;  /* 0x0000000000037941 */ /* 0x000fea0003800200 */
.L_x_6:
[----:B------:R-:W-:Y:S01]  /*0d20*/  IADD3 R6, PT, PT, -R4, RZ, RZ ;  /* 0x000000ff04067210 */ /* 0x000fe20007ffe1ff */
[----:B------:R-:W-:Y:S03]  /*0d30*/  BSSY.RECONVERGENT B3, `(.L_x_9) ;  /* 0x0000051000037945 */ /* 0x000fe60003800200 */
[----:B------:R-:W-:-:S13]  /*0d40*/  ISETP.GT.AND P1, PT, R6, 0x4, PT ;  /* 0x000000040600780c */ /* 0x000fda0003f24270 */
[----:B------:R-:W-:Y:S05]  /*0d50*/  @!P1 BRA `(.L_x_10) ;  /* 0x0000000400389947 */ /* 0x000fea0003800000 */
[----:B------:R-:W2:Y:S08]  /*0d60*/  LDC.64 R18, c[0x0][0x388] ;  /* 0x0000e200ff127b82 */ /* 0x000eb00000000a00 */
[----:B------:R-:W3:Y:S01]  /*0d70*/  LDC.64 R16, c[0x0][0x380] ;  /* 0x0000e000ff107b82 */ /* 0x000ee20000000a00 */
[----:B--2---:R-:W-:-:S05]  /*0d80*/  IMAD.WIDE R20, R25, 0x4, R18 ;  /* 0x0000000419147825 */ /* 0x004fca00078e0212 */
[----:B------:R-:W2:Y:S01]  /*0d90*/  LDG.E R24, desc[UR4][R20.64] ;  /* 0x0000000414187981 */ /* 0x000ea2000c1e1900 */
[----:B---3--:R-:W-:-:S04]  /*0da0*/  IMAD.WIDE R28, R25, 0x4, R16 ;  /* 0x00000004191c7825 */ /* 0x008fc800078e0210 */
[C---:B------:R-:W-:Y:S01]  /*0db0*/  IMAD.WIDE R26, R5.reuse, 0x4, R20 ;  /* 0x00000004051a7825 */ /* 0x040fe200078e0214 */
[----:B------:R3:W4:Y:S04]  /*0dc0*/  LDG.E R23, desc[UR4][R28.64] ;  /* 0x000000041c177981 */ /* 0x000728000c1e1900 */
[----:B------:R5:W4:Y:S01]  /*0dd0*/  LDG.E R22, desc[UR4][R26.64] ;  /* 0x000000041a167981 */ /* 0x000b22000c1e1900 */
[----:B---3--:R-:W-:-:S05]  /*0de0*/  IMAD.WIDE R28, R5, 0x4, R28 ;  /* 0x00000004051c7825 */ /* 0x008fca00078e021c */
[----:B------:R-:W3:Y:S01]  /*0df0*/  LDG.E R11, desc[UR4][R28.64] ;  /* 0x000000041c0b7981 */ /* 0x000ee2000c1e1900 */
[----:B-----5:R-:W-:-:S04]  /*0e00*/  IMAD.WIDE R26, R5, 0x4, R26 ;  /* 0x00000004051a7825 */ /* 0x020fc800078e021a */
[C---:B------:R-:W-:Y:S01]  /*0e10*/  IMAD.WIDE R20, R5.reuse, 0x4, R28 ;  /* 0x0000000405147825 */ /* 0x040fe200078e021c */
[----:B------:R5:W3:Y:S03]  /*0e20*/  LDG.E R10, desc[UR4][R26.64] ;  /* 0x000000041a0a7981 */ /* 0x000ae6000c1e1900 */
[C---:B------:R-:W-:Y:S01]  /*0e30*/  IMAD R8, R5.reuse, 0x4, R25 ;  /* 0x0000000405087824 */ /* 0x040fe200078e0219 */
[----:B------:R0:W3:Y:S01]  /*0e40*/  LDG.E R29, desc[UR4][R20.64] ;  /* 0x00000004141d7981 */ /* 0x0000e2000c1e1900 */
[----:B-----5:R-:W-:-:S04]  /*0e50*/  IMAD.WIDE R26, R5, 0x4, R26 ;  /* 0x00000004051a7825 */ /* 0x020fc800078e021a */
[C---:B0-----:R-:W-:Y:S01]  /*0e60*/  IMAD.WIDE R20, R5.reuse, 0x4, R20 ;  /* 0x0000000405147825 */ /* 0x041fe200078e0214 */
[----:B------:R-:W5:Y:S03]  /*0e70*/  LDG.E R6, desc[UR4][R26.64] ;  /* 0x000000041a067981 */ /* 0x000f66000c1e1900 */
[C---:B------:R-:W-:Y:S01]  /*0e80*/  IMAD.WIDE R18, R8.reuse, 0x4, R18 ;  /* 0x0000000408127825 */ /* 0x040fe200078e0212 */
[----:B------:R-:W5:Y:S03]  /*0e90*/  LDG.E R28, desc[UR4][R20.64] ;  /* 0x00000004141c7981 */ /* 0x000f66000c1e1900 */
[----:B------:R-:W-:Y:S01]  /*0ea0*/  IMAD.WIDE R16, R8, 0x4, R16 ;  /* 0x0000000408107825 */ /* 0x000fe200078e0210 */
[----:B------:R0:W5:Y:S04]  /*0eb0*/  LDG.E R27, desc[UR4][R18.64] ;  /* 0x00000004121b7981 */ /* 0x000168000c1e1900 */
[----:B------:R1:W5:Y:S01]  /*0ec0*/  LDG.E R26, desc[UR4][R16.64] ;  /* 0x00000004101a7981 */ /* 0x000362000c1e1900 */
[----:B0-----:R-:W-:-:S04]  /*0ed0*/  IMAD.WIDE R18, R5, 0x4, R18 ;  /* 0x0000000405127825 */ /* 0x001fc800078e0212 */
[C---:B-1----:R-:W-:Y:S01]  /*0ee0*/  IMAD.WIDE R16, R5.reuse, 0x4, R16 ;  /* 0x0000000405107825 */ /* 0x042fe200078e0210 */
[----:B------:R0:W5:Y:S03]  /*0ef0*/  LDG.E R25, desc[UR4][R18.64] ;  /* 0x0000000412197981 */ /* 0x000166000c1e1900 */
[----:B------:R-:W-:-:S04]  /*0f00*/  IMAD.WIDE R20, R5, 0x4, R18 ;  /* 0x0000000405147825 */ /* 0x000fc800078e0212 */
[----:B0-----:R-:W-:-:S06]  /*0f10*/  IMAD.WIDE R18, R5, 0x4, R20 ;  /* 0x0000000405127825 */ /* 0x001fcc00078e0214 */
[----:B------:R-:W5:Y:S01]  /*0f20*/  LDG.E R18, desc[UR4][R18.64] ;  /* 0x0000000412127981 */ /* 0x000f62000c1e1900 */
[----:B--2---:R-:W-:-:S04]  /*0f30*/  FMUL R24, R24, R24 ;  /* 0x0000001818187220 */ /* 0x004fc80000400000 */
[----:B----4-:R-:W-:Y:S01]  /*0f40*/  FFMA R24, R23, R23, R24 ;  /* 0x0000001717187223 */ /* 0x010fe20000000018 */
[----:B------:R-:W-:-:S04]  /*0f50*/  FMUL R22, R22, R22 ;  /* 0x0000001616167220 */ /* 0x000fc80000400000 */
[----:B------:R-:W-:Y:S02]  /*0f60*/  FSETP.GTU.AND P0, PT, R24, 1, PT ;  /* 0x3f8000001800780b */ /* 0x000fe40003f0c000 */
[----:B------:R-:W2:Y:S01]  /*0f70*/  LDG.E R24, desc[UR4][R20.64] ;  /* 0x0000000414187981 */ /* 0x000ea2000c1e1900 */
[----:B---3--:R-:W-:-:S03]  /*0f80*/  FFMA R11, R11, R11, R22 ;  /* 0x0000000b0b0b7223 */ /* 0x008fc60000000016 */
[----:B------:R-:W3:Y:S01]  /*0f90*/  LDG.E R20, desc[UR4][R16.64] ;  /* 0x0000000410147981 */ /* 0x000ee2000c1e1900 */
[----:B------:R-:W-:Y:S01]  /*0fa0*/  IMAD.WIDE R22, R5, 0x4, R16 ;  /* 0x0000000405167825 */ /* 0x000fe200078e0210 */
[----:B------:R-:W-:-:S04]  /*0fb0*/  FSETP.GTU.AND P1, PT, R11, 1, PT ;  /* 0x3f8000000b00780b */ /* 0x000fc80003f2c000 */
[----:B------:R0:W4:Y:S02]  /*0fc0*/  LDG.E R11, desc[UR4][R22.64] ;  /* 0x00000004160b7981 */ /* 0x000124000c1e1900 */
[----:B0-----:R-:W-:-:S06]  /*0fd0*/  IMAD.WIDE R22, R5, 0x4, R22 ;  /* 0x0000000405167825 */ /* 0x001fcc00078e0216 */
[----:B------:R-:W4:Y:S01]  /*0fe0*/  LDG.E R22, desc[UR4][R22.64] ;  /* 0x0000000416167981 */ /* 0x000f22000c1e1900 */
[----:B------:R-:W-:-:S04]  /*0ff0*/  FMUL R10, R10, R10 ;  /* 0x0000000a0a0a7220 */ /* 0x000fc80000400000 */
[----:B------:R-:W-:Y:S01]  /*1000*/  FFMA R29, R29, R29, R10 ;  /* 0x0000001d1d1d7223 */ /* 0x000fe2000000000a */
[C---:B------:R-:W-:Y:S02]  /*1010*/  IADD3 R10, PT, PT, R9.reuse, 0x1, RZ ;  /* 0x00000001090a7810 */ /* 0x040fe40007ffe0ff */
[----:B------:R-:W-:Y:S01]  /*1020*/  @P0 IADD3 R10, PT, PT, R9, RZ, RZ ;  /* 0x000000ff090a0210 */ /* 0x000fe20007ffe0ff */
[----:B-----5:R-:W-:Y:S01]  /*1030*/  FMUL R9, R6, R6 ;  /* 0x0000000606097220 */ /* 0x020fe20000400000 */
[----:B------:R-:W-:-:S03]  /*1040*/  FSETP.GTU.AND P0, PT, R29, 1, PT ;  /* 0x3f8000001d00780b */ /* 0x000fc60003f0c000 */
[----:B------:R-:W-:Y:S01]  /*1050*/  FFMA R9, R28, R28, R9 ;  /* 0x0000001c1c097223 */ /* 0x000fe20000000009 */
[C---:B------:R-:W-:Y:S01]  /*1060*/  VIADD R6, R10.reuse, 0x1 ;  /* 0x000000010a067836 */ /* 0x040fe20000000000 */
[----:B------:R-:W-:Y:S01]  /*1070*/  @P1 IADD3 R6, PT, PT, R10, RZ, RZ ;  /* 0x000000ff0a061210 */ /* 0x000fe20007ffe0ff */
[----:B------:R-:W-:Y:S02]  /*1080*/  FMUL R27, R27, R27 ;  /* 0x0000001b1b1b7220 */ /* 0x000fe40000400000 */
[----:B------:R-:W-:Y:S02]  /*1090*/  FSETP.GTU.AND P1, PT, R9, 1, PT ;  /* 0x3f8000000900780b */ /* 0x000fe40003f2c000 */
[----:B------:R-:W-:Y:S01]  /*10a0*/  FFMA R27, R26, R26, R27 ;  /* 0x0000001a1a1b7223 */ /* 0x000fe2000000001b */
[----:B------:R-:W-:Y:S01]  /*10b0*/  IADD3 R9, PT, PT, R6, 0x1, RZ ;  /* 0x0000000106097810 */ /* 0x000fe20007ffe0ff */
[----:B------:R-:W-:Y:S01]  /*10c0*/  FMUL R25, R25, R25 ;  /* 0x0000001919197220 */ /* 0x000fe20000400000 */
[----:B------:R-:W-:-:S02]  /*10d0*/  @P0 IMAD.MOV R9, RZ, RZ, R6 ;  /* 0x000000ffff090224 */ /* 0x000fc400078e0206 */
[----:B------:R-:W-:-:S03]  /*10e0*/  FSETP.GTU.AND P0, PT, R27, 1, PT ;  /* 0x3f8000001b00780b */ /* 0x000fc60003f0c000 */
[----:B------:R-:W-:-:S03]  /*10f0*/  IADD3 R6, PT, PT, R9, 0x1, RZ ;  /* 0x0000000109067810 */ /* 0x000fc60007ffe0ff */
[----:B------:R-:W-:-:S05]  /*1100*/  @P1 IADD3 R6, PT, PT, R9, RZ, RZ ;  /* 0x000000ff09061210 */ /* 0x000fca0007ffe0ff */
[----:B------:R-:W-:Y:S02]  /*1110*/  VIADD R10, R6, 0x1 ;  /* 0x00000001060a7836 */ /* 0x000fe40000000000 */
[----:B------:R-:W-:Y:S01]  /*1120*/  FMUL R9, R18, R18 ;  /* 0x0000001212097220 */ /* 0x000fe20000400000 */
[----:B------:R-:W-:-:S04]  /*1130*/  @P0 IADD3 R10, PT, PT, R6, RZ, RZ ;  /* 0x000000ff060a0210 */ /* 0x000fc80007ffe0ff */
[----:B------:R-:W-:Y:S02]  /*1140*/  IADD3 R6, PT, PT, R10, 0x1, RZ ;  /* 0x000000010a067810 */ /* 0x000fe40007ffe0ff */
[----:B------:R-:W-:Y:S01]  /*1150*/  IADD3 R4, PT, PT, R4, 0x8, RZ ;  /* 0x0000000804047810 */ /* 0x000fe20007ffe0ff */
[----:B--2---:R-:W-:Y:S01]  /*1160*/  FMUL R24, R24, R24 ;  /* 0x0000001818187220 */ /* 0x004fe20000400000 */
[----:B---3--:R-:W-:-:S05]  /*1170*/  FFMA R25, R20, R20, R25 ;  /* 0x0000001414197223 */ /* 0x008fca0000000019 */
[----:B------:R-:W-:Y:S01]  /*1180*/  FSETP.GTU.AND P1, PT, R25, 1, PT ;  /* 0x3f8000001900780b */ /* 0x000fe20003f2c000 */
[----:B----4-:R-:W-:-:S05]  /*1190*/  FFMA R24, R11, R11, R24 ;  /* 0x0000000b0b187223 */ /* 0x010fca0000000018 */
[----:B------:R-:W-:-:S07]  /*11a0*/  FSETP.GTU.AND P0, PT, R24, 1, PT ;  /* 0x3f8000001800780b */ /* 0x000fce0003f0c000 */
[----:B------:R-:W-:Y:S02]  /*11b0*/  @P1 IMAD.MOV R6, RZ, RZ, R10 ;  /* 0x000000ffff061224 */ /* 0x000fe400078e020a */
[----:B------:R-:W-:-:S05]  /*11c0*/  FFMA R9, R22, R22, R9 ;  /* 0x0000001616097223 */ /* 0x000fca0000000009 */
[----:B------:R-:W-:Y:S02]  /*11d0*/  FSETP.GTU.AND P1, PT, R9, 1, PT ;  /* 0x3f8000000900780b */ /* 0x000fe40003f2c000 */
[C---:B------:R-:W-:Y:S02]  /*11e0*/  IADD3 R10, PT, PT, R6.reuse, 0x1, RZ ;  /* 0x00000001060a7810 */ /* 0x040fe40007ffe0ff */
[----:B------:R-:W-:Y:S01]  /*11f0*/  @P0 IADD3 R10, PT, PT, R6, RZ, RZ ;  /* 0x000000ff060a0210 */ /* 0x000fe20007ffe0ff */
[----:B------:R-:W-:Y:S01]  /*1200*/  IMAD R25, R5, 0x4, R8 ;  /* 0x0000000405197824 */ /* 0x000fe200078e0208 */
[----:B------:R-:W-:-:S03]  /*1210*/  PLOP3.LUT P0, PT, PT, PT, PT, 0x8, 0x80 ;  /* 0x000000000080781c */ /* 0x000fc60003f0e170 */
[----:B------:R-:W-:-:S04]  /*1220*/  VIADD R9, R10, 0x1 ;  /* 0x000000010a097836 */ /* 0x000fc80000000000 */
[----:B------:R-:W-:-:S07]  /*1230*/  @P1 IADD3 R9, PT, PT, R10, RZ, RZ ;  /* 0x000000ff0a091210 */ /* 0x000fce0007ffe0ff */
.L_x_10:
[----:B------:R-:W-:Y:S05]  /*1240*/  BSYNC.RECONVERGENT B3 ;  /* 0x0000000000037941 */ /* 0x000fea0003800200 */
.L_x_9:
[----:B------:R-:W-:-:S13]  /*1250*/  ISETP.NE.OR P0, PT, R4, RZ, P0 ;  /* 0x000000ff0400720c */ /* 0x000fda0000705670 */
[----:B------:R-:W-:Y:S05]  /*1260*/  @!P0 BREAK.RELIABLE B0 ;  /* 0x0000000000008942 */ /* 0x000fea0003800100 */
[----:B------:R-:W-:Y:S05]  /*1270*/  @!P0 BRA `(.L_x_3) ;  /* 0x0000000000a48947 */ /* 0x000fea0003800000 */
.L_x_5:
[----:B------:R-:W-:Y:S05]  /*1280*/  BSYNC.RELIABLE B0 ;  /* 0x0000000000007941 */ /* 0x000fea0003800100 */
.L_x_4:
[----:B-1----:R-:W-:-:S04]  /*1290*/  IMAD.WIDE R26, R25, 0x4, R14 ;  /* 0x00000004191a7825 */ /* 0x002fc800078e020e */
[----:B0-----:R-:W-:Y:S01]  /*12a0*/  IMAD.WIDE R28, R25, 0x4, R12 ;  /* 0x00000004191c7825 */ /* 0x001fe200078e020c */
[----:B------:R0:W2:Y:S03]  /*12b0*/  LDG.E R6, desc[UR4][R26.64] ;  /* 0x000000041a067981 */ /* 0x0000a6000c1e1900 */
[C---:B------:R-:W-:Y:S01]  /*12c0*/  IMAD.WIDE R22, R5.reuse, 0x4, R26 ;  /* 0x0000000405167825 */ /* 0x040fe200078e021a */
[----:B------:R2:W3:Y:S03]  /*12d0*/  LDG.E R8, desc[UR4][R28.64] ;  /* 0x000000041c087981 */ /* 0x0004e6000c1e1900 */
[C---:B------:R-:W-:Y:S01]  /*12e0*/  IMAD.WIDE R10, R5.reuse, 0x4, R28 ;  /* 0x00000004050a7825 */ /* 0x040fe200078e021c */
[----:B------:R-:W4:Y:S03]  /*12f0*/  LDG.E R24, desc[UR4][R22.64] ;  /* 0x0000000416187981 */ /* 0x000f26000c1e1900 */
[----:B------:R-:W-:-:S04]  /*1300*/  IMAD.WIDE R16, R5, 0x4, R22 ;  /* 0x0000000405107825 */ /* 0x000fc800078e0216 */
[C---:B------:R-:W-:Y:S01]  /*1310*/  IMAD.WIDE R18, R5.reuse, 0x4, R10 ;  /* 0x0000000405127825 */ /* 0x040fe200078e020a */
[----:B------:R-:W5:Y:S04]  /*1320*/  LDG.E R22, desc[UR4][R10.64] ;  /* 0x000000040a167981 */ /* 0x000f68000c1e1900 */
[----:B------:R-:W5:Y:S01]  /*1330*/  LDG.E R10, desc[UR4][R16.64] ;  /* 0x00000004100a7981 */ /* 0x000f62000c1e1900 */
[----:B------:R-:W-:-:S03]  /*1340*/  IMAD.WIDE R20, R5, 0x4, R16 ;  /* 0x0000000405147825 */ /* 0x000fc600078e0210 */
[----:B------:R-:W5:Y:S01]  /*1350*/  LDG.E R11, desc[UR4][R18.64] ;  /* 0x00000004120b7981 */ /* 0x000f62000c1e1900 */
[----:B0-----:R-:W-:-:S03]  /*1360*/  IMAD.WIDE R26, R5, 0x4, R18 ;  /* 0x00000004051a7825 */ /* 0x001fc600078e0212 */
[----:B------:R-:W5:Y:S04]  /*1370*/  LDG.E R20, desc[UR4][R20.64] ;  /* 0x0000000414147981 */ /* 0x000f68000c1e1900 */
[----:B------:R-:W5:Y:S01]  /*1380*/  LDG.E R26, desc[UR4][R26.64] ;  /* 0x000000041a1a7981 */ /* 0x000f62000c1e1900 */
[----:B------:R-:W-:Y:S01]  /*1390*/  VIADD R4, R4, 0x4 ;  /* 0x0000000404047836 */ /* 0x000fe20000000000 */
[----:B------:R-:W-:Y:S01]  /*13a0*/  LEA R25, R5, R25, 0x2 ;  /* 0x0000001905197211 */ /* 0x000fe200078e10ff */
[----:B--2---:R-:W-:Y:S01]  /*13b0*/  FMUL R29, R6, R6 ;  /* 0x00000006061d7220 */ /* 0x004fe20000400000 */
[----:B------:R-:W-:-:S03]  /*13c0*/  IADD3 R6, PT, PT, R9, 0x1, RZ ;  /* 0x0000000109067810 */ /* 0x000fc60007ffe0ff */
[----:B---3--:R-:W-:Y:S01]  /*13d0*/  FFMA R29, R8, R8, R29 ;  /* 0x00000008081d7223 */ /* 0x008fe2000000001d */
[----:B----4-:R-:W-:-:S04]  /*13e0*/  FMUL R23, R24, R24 ;  /* 0x0000001818177220 */ /* 0x010fc80000400000 */
[----:B------:R-:W-:Y:S01]  /*13f0*/  FSETP.GTU.AND P0, PT, R29, 1, PT ;  /* 0x3f8000001d00780b */ /* 0x000fe20003f0c000 */
[----:B-----5:R-:W-:-:S12]  /*1400*/  FFMA R23, R22, R22, R23 ;  /* 0x0000001616177223 */ /* 0x020fd80000000017 */
[----:B------:R-:W-:Y:S02]  /*1410*/  @P0 IADD3 R6, PT, PT, R9, RZ, RZ ;  /* 0x000000ff09060210 */ /* 0x000fe40007ffe0ff */
[----:B------:R-:W-:-:S03]  /*1420*/  FSETP.GTU.AND P1, PT, R23, 1, PT ;  /* 0x3f8000001700780b */ /* 0x000fc60003f2c000 */
[----:B------:R-:W-:Y:S02]  /*1430*/  VIADD R8, R6, 0x1 ;  /* 0x0000000106087836 */ /* 0x000fe40000000000 */
[----:B------:R-:W-:-:S04]  /*1440*/  FMUL R10, R10, R10 ;  /* 0x0000000a0a0a7220 */ /* 0x000fc80000400000 */
[----:B------:R-:W-:Y:S01]  /*1450*/  FFMA R10, R11, R11, R10 ;  /* 0x0000000b0b0a7223 */ /* 0x000fe2000000000a */
[----:B------:R-:W-:-:S04]  /*1460*/  FMUL R9, R20, R20 ;  /* 0x0000001414097220 */ /* 0x000fc80000400000 */
[----:B------:R-:W-:Y:S02]  /*1470*/  FSETP.GTU.AND P0, PT, R10, 1, PT ;  /* 0x3f8000000a00780b */ /* 0x000fe40003f0c000 */
[----:B------:R-:W-:Y:S01]  /*1480*/  @P1 IADD3 R8, PT, PT, R6, RZ, RZ ;  /* 0x000000ff06081210 */ /* 0x000fe20007ffe0ff */
[----:B------:R-:W-:-:S03]  /*1490*/  FFMA R9, R26, R26, R9 ;  /* 0x0000001a1a097223 */ /* 0x000fc60000000009 */
[----:B------:R-:W-:Y:S02]  /*14a0*/  IADD3 R6, PT, PT, R8, 0x1, RZ ;  /* 0x0000000108067810 */ /* 0x000fe40007ffe0ff */
[----:B------:R-:W-:-:S05]  /*14b0*/  FSETP.GTU.AND P1, PT, R9, 1, PT ;  /* 0x3f8000000900780b */ /* 0x000fca0003f2c000 */
[----:B------:R-:W-:Y:S02]  /*14c0*/  @P0 IADD3 R6, PT, PT, R8, RZ, RZ ;  /* 0x000000ff08060210 */ /* 0x000fe40007ffe0ff */
[----:B------:R-:W-:Y:S02]  /*14d0*/  ISETP.NE.AND P0, PT, R4, RZ, PT ;  /* 0x000000ff0400720c */ /* 0x000fe40003f05270 */
[----:B------:R-:W-:-:S04]  /*14e0*/  IADD3 R9, PT, PT, R6, 0x1, RZ ;  /* 0x0000000106097810 */ /* 0x000fc80007ffe0ff */
[----:B------:R-:W-:-:S07]  /*14f0*/  @P1 IMAD.MOV R9, RZ, RZ, R6 ;  /* 0x000000ffff091224 */ /* 0x000fce00078e0206 */
[----:B------:R-:W-:Y:S05]  /*1500*/  @P0 BRA `(.L_x_4) ;  /* 0xfffffffc00600947 */ /* 0x000fea000383ffff */
.L_x_3:
[----:B------:R-:W-:Y:S05]  /*1510*/  BSYNC.RECONVERGENT B1 ;  /* 0x0000000000017941 */ /* 0x000fea0003800200 */
.L_x_2:
[----:B------:R-:W-:-:S13]  /*1520*/  ISETP.NE.AND P0, PT, R7, RZ, PT ;  /* 0x000000ff0700720c */ /* 0x000fda0003f05270 */
[----:B------:R-:W-:Y:S05]  /*1530*/  @!P0 BRA `(.L_x_1) ;  /* 0x0000000000448947 */ /* 0x000fea0003800000 */
[----:B------:R-:W2:Y:S01]  /*1540*/  LDC.64 R10, c[0x0][0x380] ;  /* 0x0000e000ff0a7b82 */ /* 0x000ea20000000a00 */
[----:B------:R-:W-:-:S07]  /*1550*/  IADD3 R4, PT, PT, -R7, RZ, RZ ;  /* 0x000000ff07047210 */ /* 0x000fce0007ffe1ff */
[----:B0-----:R-:W0:Y:S02]  /*1560*/  LDC.64 R12, c[0x0][0x388] ;  /* 0x0000e200ff0c7b82 */ /* 0x001e240000000a00 */
.L_x_11:
[----:B0-----:R-:W-:-:S04]  /*1570*/  IMAD.WIDE R6, R25, 0x4, R12 ;  /* 0x0000000419067825 */ /* 0x001fc800078e020c */
[----:B-12---:R-:W-:Y:S02]  /*1580*/  IMAD.WIDE R14, R25, 0x4, R10 ;  /* 0x00000004190e7825 */ /* 0x006fe400078e020a */
[----:B------:R-:W2:Y:S04]  /*1590*/  LDG.E R6, desc[UR4][R6.64] ;  /* 0x0000000406067981 */ /* 0x000ea8000c1e1900 */
[----:B------:R-:W3:Y:S01]  /*15a0*/  LDG.E R14, desc[UR4][R14.64] ;  /* 0x000000040e0e7981 */ /* 0x000ee2000c1e1900 */
[----:B------:R-:W-:Y:S02]  /*15b0*/  IADD3 R4, PT, PT, R4, 0x1, RZ ;  /* 0x0000000104047810 */ /* 0x000fe40007ffe0ff */
[----:B------:R-:W-:Y:S02]  /*15c0*/  IADD3 R8, PT, PT, R9, 0x1, RZ ;  /* 0x0000000109087810 */ /* 0x000fe40007ffe0ff */
[----:B------:R-:W-:-:S02]  /*15d0*/  ISETP.NE.AND P1, PT, R4, RZ, PT ;  /* 0x000000ff0400720c */ /* 0x000fc40003f25270 */
[----:B------:R-:W-:Y:S01]  /*15e0*/  IADD3 R25, PT, PT, R5, R25, RZ ;  /* 0x0000001905197210 */ /* 0x000fe20007ffe0ff */
[----:B--2---:R-:W-:-:S04]  /*15f0*/  FMUL R17, R6, R6 ;  /* 0x0000000606117220 */ /* 0x004fc80000400000 */
[----:B---3--:R-:W-:-:S05]  /*1600*/  FFMA R17, R14, R14, R17 ;  /* 0x0000000e0e117223 */ /* 0x008fca0000000011 */
[----:B------:R-:W-:-:S13]  /*1610*/  FSETP.GTU.AND P0, PT, R17, 1, PT ;  /* 0x3f8000001100780b */ /* 0x000fda0003f0c000 */
[----:B------:R-:W-:-:S05]  /*1620*/  @P0 IMAD.MOV R8, RZ, RZ, R9 ;  /* 0x000000ffff080224 */ /* 0x000fca00078e0209 */
[----:B------:R-:W-:Y:S01]  /*1630*/  MOV R9, R8 ;  /* 0x0000000800097202 */ /* 0x000fe20000000f00 */
[----:B------:R-:W-:Y:S06]  /*1640*/  @P1 BRA `(.L_x_11) ;  /* 0xfffffffc00c81947 */ /* 0x000fec000383ffff */
.L_x_1:
[----:B------:R-:W-:Y:S05]  /*1650*/  BSYNC.RECONVERGENT B2 ;  /* 0x0000000000027941 */ /* 0x000fea0003800200 */
.L_x_0:
[----:B------:R-:W-:Y:S05]  /*1660*/  WARPSYNC.ALL ;  /* 0x0000000000007948 */ /* 0x000fea0003800000 */
[----:B------:R-:W2:Y:S01]  /*1670*/  S2R R5, SR_CgaCtaId ;  /* 0x0000000000057919 */ /* 0x000ea20000008800 */
[----:B------:R-:W-:Y:S02]  /*1680*/  MOV R20, 0x400 ;  /* 0x0000040000147802 */ /* 0x000fe40000000f00 */
[----:B------:R-:W-:Y:S02]  /*1690*/  ISETP.NE.AND P0, PT, R3, RZ, PT ;  /* 0x000000ff0300720c */ /* 0x000fe40003f05270 */
[----:B--2---:R-:W-:-:S04]  /*16a0*/  LEA R20, R5, R20, 0x18 ;  /* 0x0000001405147211 */ /* 0x004fc800078ec0ff */
[----:B------:R-:W-:-:S05]  /*16b0*/  LEA R4, R3, R20, 0x2 ;  /* 0x0000001403047211 */ /* 0x000fca00078e10ff */
[----:B------:R2:W-:Y:S01]  /*16c0*/  STS [R4], R9 ;  /* 0x0000000904007388 */ /* 0x0005e20000000800 */
[----:B------:R-:W-:Y:S06]  /*16d0*/  BAR.SYNC.DEFER_BLOCKING 0x0 ;  /* 0x0000000000007b1d */ /* 0x000fec0000010000 */
[----:B------:R-:W-:Y:S05]  /*16e0*/  @P0 EXIT ;  /* 0x000000000000094d */ /* 0x000fea0003800000 */
[C---:B------:R-:W-:Y:S01]  /*16f0*/  ISETP.GE.U32.AND P0, PT, R2.reuse, 0x10, PT ;  /* 0x000000100200780c */ /* 0x040fe20003f06070 */
[----:B------:R-:W-:Y:S01]  /*1700*/  HFMA2 R3, -RZ, RZ, 0, 0 ;  /* 0x00000000ff037431 */ /* 0x000fe200000001ff */
[----:B------:R-:W-:Y:S01]  /*1710*/  LOP3.LUT R24, R2, 0xf, RZ, 0xc0, !PT ;  /* 0x0000000f02187812 */ /* 0x000fe200078ec0ff */
[----:B------:R-:W-:-:S03]  /*1720*/  IMAD.MOV.U32 R21, RZ, RZ, RZ ;  /* 0x000000ffff157224 */ /* 0x000fc600078e00ff */
[----:B------:R-:W-:-:S07]  /*1730*/  ISETP.NE.AND P1, PT, R24, RZ, PT ;  /* 0x000000ff1800720c */ /* 0x000fce0003f25270 */
[----:B------:R-:W-:Y:S06]  /*1740*/  @!P0 BRA `(.L_x_12) ;  /* 0x0000000000548947 */ /* 0x000fec0003800000 */
[C---:B------:R-:W-:Y:S02]  /*1750*/  LOP3.LUT R23, R2.reuse, 0xfffffff0, RZ, 0xc0, !PT ;  /* 0xfffffff002177812 */ /* 0x040fe400078ec0ff */
[----:B------:R-:W-:Y:S02]  /*1760*/  LOP3.LUT R21, R2, 0x7f0, RZ, 0xc0, !PT ;  /* 0x000007f002157812 */ /* 0x000fe400078ec0ff */
[----:B------:R-:W-:Y:S01]  /*1770*/  IADD3 R22, PT, PT, R20, 0x20, RZ ;  /* 0x0000002014167810 */ /* 0x000fe20007ffe0ff */
[----:B------:R-:W-:Y:S01]  /*1780*/  IMAD.MOV R23, RZ, RZ, -R23 ;  /* 0x000000ffff177224 */ /* 0x000fe200078e0a17 */
[----:B------:R-:W-:-:S07]  /*1790*/  MOV R3, RZ ;  /* 0x000000ff00037202 */ /* 0x000fce0000000f00 */
.L_x_13:
[----:B--2---:R-:W2:Y:S01]  /*17a0*/  LDS.128 R4, [R22+-0x20] ;  /* 0xffffe00016047984 */ /* 0x004ea20000000c00 */
[----:B------:R-:W-:-:S03]  /*17b0*/  IADD3 R23, PT, PT, R23, 0x10, RZ ;  /* 0x0000001017177810 */ /* 0x000fc60007ffe0ff */
[----:B------:R-:W3:Y:S01]  /*17c0*/  LDS.128 R8, [R22+-0x10] ;  /* 0xfffff00016087984 */ /* 0x000ee20000000c00 */
[----:B------:R-:W-:-:S03]  /*17d0*/  ISETP.NE.AND P0, PT, R23, RZ, PT ;  /* 0x000000ff1700720c */ /* 0x000fc60003f05270 */
[----:B01----:R-:W0:Y:S04]  /*17e0*/  LDS.128 R12, [R22] ;  /* 0x00000000160c7984 */ /* 0x003e280000000c00 */
[----:B------:R1:W4:Y:S02]  /*17f0*/  LDS.128 R16, [R22+0x10] ;  /* 0x0000100016107984 */ /* 0x0003240000000c00 */
[----:B-1----:R-:W-:Y:S02]  /*1800*/  IADD3 R22, PT, PT, R22, 0x40, RZ ;  /* 0x0000004016167810 */ /* 0x002fe40007ffe0ff */
[----:B--2---:R-:W-:-:S04]  /*1810*/  IADD3 R4, PT, PT, R5, R4, R3 ;  /* 0x0000000405047210 */ /* 0x004fc80007ffe003 */
[----:B------:R-:W-:-:S04]  /*1820*/  IADD3 R4, PT, PT, R7, R6, R4 ;  /* 0x0000000607047210 */ /* 0x000fc80007ffe004 */
[----:B---3--:R-:W-:-:S04]  /*1830*/  IADD3 R4, PT, PT, R9, R8, R4 ;  /* 0x0000000809047210 */ /* 0x008fc80007ffe004 */
[----:B------:R-:W-:-:S04]  /*1840*/  IADD3 R4, PT, PT, R11, R10, R4 ;  /* 0x0000000a0b047210 */ /* 0x000fc80007ffe004 */
[----:B0-----:R-:W-:-:S04]  /*1850*/  IADD3 R4, PT, PT, R13, R12, R4 ;  /* 0x0000000c0d047210 */ /* 0x001fc80007ffe004 */
[----:B------:R-:W-:-:S04]  /*1860*/  IADD3 R4, PT, PT, R15, R14, R4 ;  /* 0x0000000e0f047210 */ /* 0x000fc80007ffe004 */
[----:B----4-:R-:W-:-:S04]  /*1870*/  IADD3 R4, PT, PT, R17, R16, R4 ;  /* 0x0000001011047210 */ /* 0x010fc80007ffe004 */
[----:B------:R-:W-:Y:S01]  /*1880*/  IADD3 R3, PT, PT, R19, R18, R4 ;  /* 0x0000001213037210 */ /* 0x000fe20007ffe004 */
[----:B------:R-:W-:Y:S06]  /*1890*/  @P0 BRA `(.L_x_13) ;  /* 0xfffffffc00c00947 */ /* 0x000fec000383ffff */
.L_x_12:
[----:B------:R-:W-:Y:S05]  /*18a0*/  @!P1 BRA `(.L_x_14) ;  /* 0x0000000000789947 */ /* 0x000fea0003800000 */
[----:B------:R-:W-:Y:S02]  /*18b0*/  ISETP.GE.U32.AND P0, PT, R24, 0x8, PT ;  /* 0x000000081800780c */ /* 0x000fe40003f06070 */
[----:B0-----:R-:W-:-:S04]  /*18c0*/  LOP3.LUT R13, R2, 0x7, RZ, 0xc0, !PT ;  /* 0x00000007020d7812 */ /* 0x001fc800078ec0ff */
[----:B------:R-:W-:-:S07]  /*18d0*/  ISETP.NE.AND P1, PT, R13, RZ, PT ;  /* 0x000000ff0d00720c */ /* 0x000fce0003f25270 */
[----:B------:R-:W-:Y:S06]  /*18e0*/  @!P0 BRA `(.L_x_15) ;  /* 0x0000000000208947 */ /* 0x000fec0003800000 */
[C---:B------:R-:W-:Y:S01]  /*18f0*/  LEA R12, R21.reuse, R20, 0x2 ;  /* 0x00000014150c7211 */ /* 0x040fe200078e10ff */
[----:B------:R-:W-:-:S04]  /*1900*/  VIADD R21, R21, 0x8 ;  /* 0x0000000815157836 */ /* 0x000fc80000000000 */
[----:B--2---:R-:W0:Y:S04]  /*1910*/  LDS.128 R4, [R12] ;  /* 0x000000000c047984 */ /* 0x004e280000000c00 */
[----:B------:R-:W2:Y:S01]  /*1920*/  LDS.128 R8, [R12+0x10] ;  /* 0x000010000c087984 */ /* 0x000ea20000000c00 */
[----:B0-----:R-:W-:-:S04]  /*1930*/  IADD3 R4, PT, PT, R5, R4, R3 ;  /* 0x0000000405047210 */ /* 0x001fc80007ffe003 */
[----:B------:R-:W-:-:S04]  /*1940*/  IADD3 R4, PT, PT, R7, R6, R4 ;  /* 0x0000000607047210 */ /* 0x000fc80007ffe004 */
[----:B--2---:R-:W-:-:S04]  /*1950*/  IADD3 R4, PT, PT, R9, R8, R4 ;  /* 0x0000000809047210 */ /* 0x004fc80007ffe004 */
[----:B------:R-:W-:-:S07]  /*1960*/  IADD3 R3, PT, PT, R11, R10, R4 ;  /* 0x0000000a0b037210 */ /* 0x000fce0007ffe004 */
.L_x_15:
[----:B------:R-:W-:Y:S05]  /*1970*/  @!P1 BRA `(.L_x_14) ;  /* 0x0000000000449947 */ /* 0x000fea0003800000 */
[----:B------:R-:W-:Y:S02]  /*1980*/  ISETP.GE.U32.AND P0, PT, R13, 0x4, PT ;  /* 0x000000040d00780c */ /* 0x000fe40003f06070 */
[----:B------:R-:W-:-:S04]  /*1990*/  LOP3.LUT R2, R2, 0x3, RZ, 0xc0, !PT ;  /* 0x0000000302027812 */ /* 0x000fc800078ec0ff */
[----:B------:R-:W-:-:S07]  /*19a0*/  ISETP.NE.AND P1, PT, R2, RZ, PT ;  /* 0x000000ff0200720c */ /* 0x000fce0003f25270 */
[C---:B--2---:R-:W-:Y:S02]  /*19b0*/  @P0 LEA R4, R21.reuse, R20, 0x2 ;  /* 0x0000001415040211 */ /* 0x044fe400078e10ff */
[----:B------:R-:W-:-:S04]  /*19c0*/  @P0 IADD3 R21, PT, PT, R21, 0x4, RZ ;  /* 0x0000000415150810 */ /* 0x000fc80007ffe0ff */
[----:B------:R-:W0:Y:S02]  /*19d0*/  @P0 LDS.128 R4, [R4] ;  /* 0x0000000004040984 */ /* 0x000e240000000c00 */
[----:B0-----:R-:W-:-:S04]  /*19e0*/  @P0 IADD3 R5, PT, PT, R5, R4, R3 ;  /* 0x0000000405050210 */ /* 0x001fc80007ffe003 */
[----:B------:R-:W-:Y:S01]  /*19f0*/  @P0 IADD3 R3, PT, PT, R7, R6, R5 ;  /* 0x0000000607030210 */ /* 0x000fe20007ffe005 */
[----:B------:R-:W-:Y:S06]  /*1a00*/  @!P1 BRA `(.L_x_14) ;  /* 0x0000000000209947 */ /* 0x000fec0003800000 */
[----:B------:R-:W-:Y:S01]  /*1a10*/  LEA R20, R21, R20, 0x2 ;  /* 0x0000001415147211 */ /* 0x000fe200078e10ff */
[----:B------:R-:W-:-:S07]  /*1a20*/  IMAD.MOV R2, RZ, RZ, -R2 ;  /* 0x000000ffff027224 */ /* 0x000fce00078e0a02 */
.L_x_16:
[----:B------:R0:W2:Y:S01]  /*1a30*/  LDS R4, [R20] ;  /* 0x0000000014047984 */ /* 0x0000a20000000800 */
[----:B------:R-:W-:-:S04]  /*1a40*/  IADD3 R2, PT, PT, R2, 0x1, RZ ;  /* 0x0000000102027810 */ /* 0x000fc80007ffe0ff */
[----:B------:R-:W-:Y:S02]  /*1a50*/  ISETP.NE.AND P0, PT, R2, RZ, PT ;  /* 0x000000ff0200720c */ /* 0x000fe40003f05270 */
[----:B0-----:R-:W-:Y:S02]  /*1a60*/  IADD3 R20, PT, PT, R20, 0x4, RZ ;  /* 0x0000000414147810 */ /* 0x001fe40007ffe0ff */
[----:B--2---:R-:W-:-:S09]  /*1a70*/  IADD3 R3, PT, PT, R4, R3, RZ ;  /* 0x0000000304037210 */ /* 0x004fd20007ffe0ff */
[----:B------:R-:W-:Y:S05]  /*1a80*/  @P0 BRA `(.L_x_16) ;  /* 0xfffffffc00e80947 */ /* 0x000fea000383ffff */
.L_x_14:
[----:B--2---:R-:W2:Y:S02]  /*1a90*/  LDC.64 R4, c[0x0][0x390] ;  /* 0x0000e400ff047b82 */ /* 0x004ea40000000a00 */
[----:B--2---:R-:W-:-:S05]  /*1aa0*/  IMAD.WIDE.U32 R4, R0, 0x4, R4 ;  /* 0x0000000400047825 */ /* 0x004fca00078e0004 */
[----:B------:R-:W-:Y:S01]  /*1ab0*/  STG.E desc[UR4][R4.64], R3 ;  /* 0x0000000304007986 */ /* 0x000fe2000c101904 */
[----:B------:R-:W-:Y:S05]  /*1ac0*/  EXIT ;  /* 0x000000000000794d */ /* 0x000fea0003800000 */
.L_x_17:
[----:B------:R-:W-:-:S00]  /*1ad0*/  BRA `(.L_x_17) ;  /* 0xfffffffc00fc7947 */ /* 0x000fc0000383ffff */
[----:B------:R-:W-:-:S00]  /*1ae0*/  NOP ;  /* 0x0000000000007918 */ /* 0x000fc00000000000 */
        /* <DEDUP_REMOVED lines=9> */
.L_x_18:


//--------------------- .nv.shared._Z9piCalcGPUPfS_Piii --------------------------
	.section	.nv.shared._Z9piCalcGPUPfS_Piii,"aw",@nobits
	.sectionflags	@""
	.align	4
.nv.shared._Z9piCalcGPUPfS_Piii:
	.zero		3024


//--------------------- .nv.shared.reserved.0     --------------------------
	.section	.nv.shared.reserved.0,"aw",@nobits
	.weak		__nv_reservedSMEM_offset_0_alias
	.size		__nv_reservedSMEM_offset_0_alias, 0, 64
	.other		__nv_reservedSMEM_offset_0_alias,@"STO_CUDA_RESERVED_SHARED STV_DEFAULT"
__nv_reservedSMEM_offset_0_alias:
	.zero		0
	.zero		64


//--------------------- .nv.constant0._Z9piCalcGPUPfS_Piii --------------------------
	.section	.nv.constant0._Z9piCalcGPUPfS_Piii,"a",@progbits
	.sectionflags	@""
	.align	4
.nv.constant0._Z9piCalcGPUPfS_Piii:
	.zero		928


//--------------------- SYMBOLS --------------------------

	.type		.nv.reservedSmem.offset0,@object
	.size		.nv.reservedSmem.offset0,0x4
	.type		.nv.reservedSmem.cap,@object
	.size		.nv.reservedSmem.cap,0x4
